//
// Generated by NVIDIA NVVM Compiler
//
// Compiler Build ID: CL-36424714
// Cuda compilation tools, release 13.0, V13.0.88
// Based on NVVM 20.0.0
//

.version 9.0
.target sm_100
.address_size 64

	// .globl	_Z13calculateAreaILi1337EEvv
.global .align 4 .b8 precalc_xorwow_matrix[102400];
.global .align 4 .b8 precalc_xorwow_offset_matrix[102400];
.global .align 4 .b8 mrg32k3aM1[2304];
.global .align 4 .b8 mrg32k3aM2[2304];
.global .align 4 .b8 mrg32k3aM1SubSeq[2016];
.global .align 4 .b8 mrg32k3aM2SubSeq[2016];
.global .align 4 .b8 mrg32k3aM1Seq[2304];
.global .align 4 .b8 mrg32k3aM2Seq[2304];
.const .align 8 .b8 __cr_lgamma_table[72];
.global .attribute(.managed) .align 8 .u64 innerPointsAccumulator;
// _ZZ14blockReduceSumILi32EEiiE12reduceBuffer has been demoted

.visible .entry _Z13calculateAreaILi1337EEvv()
{
	.local .align 8 .b8 	__local_depot0[48];
	.reg .b64 	%SP;
	.reg .b64 	%SPL;
	.reg .pred 	%p<83>;
	.reg .b32 	%r<1333>;
	.reg .b32 	%f<49>;
	.reg .b64 	%rd<25>;
	// demoted variable
	.shared .align 4 .b8 _ZZ14blockReduceSumILi32EEiiE12reduceBuffer[128];
	mov.u64 	%SPL, __local_depot0;
	mov.u32 	%r568, %ctaid.x;
	mov.u32 	%r1, %ntid.x;
	mov.u32 	%r2, %tid.x;
	mad.lo.s32 	%r3, %r568, %r1, %r2;
	setp.gt.u32 	%p1, %r3, 99999;
	@%p1 bra 	$L__BB0_125;
	add.u64 	%rd1, %SPL, 0;
	mov.b32 	%r1055, -615985083;
	mov.b32 	%r574, -1377575096;
	st.local.v2.u32 	[%rd1], {%r574, %r1055};
	mov.b32 	%r1053, -123459836;
	mov.b32 	%r1054, -965257515;
	st.local.v2.u32 	[%rd1+8], {%r1054, %r1053};
	mov.b32 	%r1051, -733658551;
	mov.b32 	%r1052, -589760388;
	st.local.v2.u32 	[%rd1+16], {%r1052, %r1051};
	setp.eq.s32 	%p2, %r3, 0;
	@%p2 bra 	$L__BB0_116;
	cvt.u64.u32 	%rd24, %r3;
	mov.b32 	%r1038, 0;
	mov.b32 	%r1055, -615985083;
	mov.b32 	%r1054, -965257515;
	mov.b32 	%r1053, -123459836;
	mov.b32 	%r1052, -589760388;
	mov.b32 	%r1051, -733658551;
	mov.u64 	%rd12, precalc_xorwow_matrix;
$L__BB0_3:
	mov.u64 	%rd3, %rd24;
	and.b64  	%rd4, %rd3, 3;
	setp.eq.s64 	%p3, %rd4, 0;
	@%p3 bra 	$L__BB0_115;
	mul.wide.u32 	%rd11, %r1038, 3200;
	add.s64 	%rd5, %rd12, %rd11;
	mov.b32 	%r1051, 0;
	mov.u32 	%r1052, %r1051;
	mov.u32 	%r1053, %r1051;
	mov.u32 	%r1054, %r1051;
	mov.u32 	%r1055, %r1051;
	mov.u32 	%r1044, %r1051;
$L__BB0_5:
	mul.wide.u32 	%rd13, %r1044, 4;
	add.s64 	%rd14, %rd1, %rd13;
	ld.local.u32 	%r16, [%rd14+4];
	shl.b32 	%r17, %r1044, 5;
	mov.b32 	%r1050, 0;
$L__BB0_6:
	.pragma "nounroll";
	shr.u32 	%r583, %r16, %r1050;
	and.b32  	%r584, %r583, 1;
	setp.eq.b32 	%p4, %r584, 1;
	not.pred 	%p5, %p4;
	add.s32 	%r585, %r17, %r1050;
	mul.lo.s32 	%r586, %r585, 5;
	mul.wide.u32 	%rd15, %r586, 4;
	add.s64 	%rd6, %rd5, %rd15;
	@%p5 bra 	$L__BB0_8;
	ld.global.u32 	%r587, [%rd6];
	xor.b32  	%r1055, %r1055, %r587;
	ld.global.u32 	%r588, [%rd6+4];
	xor.b32  	%r1054, %r1054, %r588;
	ld.global.u32 	%r589, [%rd6+8];
	xor.b32  	%r1053, %r1053, %r589;
	ld.global.u32 	%r590, [%rd6+12];
	xor.b32  	%r1052, %r1052, %r590;
	ld.global.u32 	%r591, [%rd6+16];
	xor.b32  	%r1051, %r1051, %r591;
$L__BB0_8:
	and.b32  	%r593, %r583, 2;
	setp.eq.s32 	%p6, %r593, 0;
	@%p6 bra 	$L__BB0_10;
	ld.global.u32 	%r594, [%rd6+20];
	xor.b32  	%r1055, %r1055, %r594;
	ld.global.u32 	%r595, [%rd6+24];
	xor.b32  	%r1054, %r1054, %r595;
	ld.global.u32 	%r596, [%rd6+28];
	xor.b32  	%r1053, %r1053, %r596;
	ld.global.u32 	%r597, [%rd6+32];
	xor.b32  	%r1052, %r1052, %r597;
	ld.global.u32 	%r598, [%rd6+36];
	xor.b32  	%r1051, %r1051, %r598;
$L__BB0_10:
	and.b32  	%r600, %r583, 4;
	setp.eq.s32 	%p7, %r600, 0;
	@%p7 bra 	$L__BB0_12;
	ld.global.u32 	%r601, [%rd6+40];
	xor.b32  	%r1055, %r1055, %r601;
	ld.global.u32 	%r602, [%rd6+44];
	xor.b32  	%r1054, %r1054, %r602;
	ld.global.u32 	%r603, [%rd6+48];
	xor.b32  	%r1053, %r1053, %r603;
	ld.global.u32 	%r604, [%rd6+52];
	xor.b32  	%r1052, %r1052, %r604;
	ld.global.u32 	%r605, [%rd6+56];
	xor.b32  	%r1051, %r1051, %r605;
$L__BB0_12:
	and.b32  	%r607, %r583, 8;
	setp.eq.s32 	%p8, %r607, 0;
	@%p8 bra 	$L__BB0_14;
	ld.global.u32 	%r608, [%rd6+60];
	xor.b32  	%r1055, %r1055, %r608;
	ld.global.u32 	%r609, [%rd6+64];
	xor.b32  	%r1054, %r1054, %r609;
	ld.global.u32 	%r610, [%rd6+68];
	xor.b32  	%r1053, %r1053, %r610;
	ld.global.u32 	%r611, [%rd6+72];
	xor.b32  	%r1052, %r1052, %r611;
	ld.global.u32 	%r612, [%rd6+76];
	xor.b32  	%r1051, %r1051, %r612;
$L__BB0_14:
	and.b32  	%r614, %r583, 16;
	setp.eq.s32 	%p9, %r614, 0;
	@%p9 bra 	$L__BB0_16;
	ld.global.u32 	%r615, [%rd6+80];
	xor.b32  	%r1055, %r1055, %r615;
	ld.global.u32 	%r616, [%rd6+84];
	xor.b32  	%r1054, %r1054, %r616;
	ld.global.u32 	%r617, [%rd6+88];
	xor.b32  	%r1053, %r1053, %r617;
	ld.global.u32 	%r618, [%rd6+92];
	xor.b32  	%r1052, %r1052, %r618;
	ld.global.u32 	%r619, [%rd6+96];
	xor.b32  	%r1051, %r1051, %r619;
$L__BB0_16:
	and.b32  	%r621, %r583, 32;
	setp.eq.s32 	%p10, %r621, 0;
	@%p10 bra 	$L__BB0_18;
	ld.global.u32 	%r622, [%rd6+100];
	xor.b32  	%r1055, %r1055, %r622;
	ld.global.u32 	%r623, [%rd6+104];
	xor.b32  	%r1054, %r1054, %r623;
	ld.global.u32 	%r624, [%rd6+108];
	xor.b32  	%r1053, %r1053, %r624;
	ld.global.u32 	%r625, [%rd6+112];
	xor.b32  	%r1052, %r1052, %r625;
	ld.global.u32 	%r626, [%rd6+116];
	xor.b32  	%r1051, %r1051, %r626;
$L__BB0_18:
	and.b32  	%r628, %r583, 64;
	setp.eq.s32 	%p11, %r628, 0;
	@%p11 bra 	$L__BB0_20;
	ld.global.u32 	%r629, [%rd6+120];
	xor.b32  	%r1055, %r1055, %r629;
	ld.global.u32 	%r630, [%rd6+124];
	xor.b32  	%r1054, %r1054, %r630;
	ld.global.u32 	%r631, [%rd6+128];
	xor.b32  	%r1053, %r1053, %r631;
	ld.global.u32 	%r632, [%rd6+132];
	xor.b32  	%r1052, %r1052, %r632;
	ld.global.u32 	%r633, [%rd6+136];
	xor.b32  	%r1051, %r1051, %r633;
$L__BB0_20:
	and.b32  	%r635, %r583, 128;
	setp.eq.s32 	%p12, %r635, 0;
	@%p12 bra 	$L__BB0_22;
	ld.global.u32 	%r636, [%rd6+140];
	xor.b32  	%r1055, %r1055, %r636;
	ld.global.u32 	%r637, [%rd6+144];
	xor.b32  	%r1054, %r1054, %r637;
	ld.global.u32 	%r638, [%rd6+148];
	xor.b32  	%r1053, %r1053, %r638;
	ld.global.u32 	%r639, [%rd6+152];
	xor.b32  	%r1052, %r1052, %r639;
	ld.global.u32 	%r640, [%rd6+156];
	xor.b32  	%r1051, %r1051, %r640;
$L__BB0_22:
	and.b32  	%r642, %r583, 256;
	setp.eq.s32 	%p13, %r642, 0;
	@%p13 bra 	$L__BB0_24;
	ld.global.u32 	%r643, [%rd6+160];
	xor.b32  	%r1055, %r1055, %r643;
	ld.global.u32 	%r644, [%rd6+164];
	xor.b32  	%r1054, %r1054, %r644;
	ld.global.u32 	%r645, [%rd6+168];
	xor.b32  	%r1053, %r1053, %r645;
	ld.global.u32 	%r646, [%rd6+172];
	xor.b32  	%r1052, %r1052, %r646;
	ld.global.u32 	%r647, [%rd6+176];
	xor.b32  	%r1051, %r1051, %r647;
$L__BB0_24:
	and.b32  	%r649, %r583, 512;
	setp.eq.s32 	%p14, %r649, 0;
	@%p14 bra 	$L__BB0_26;
	ld.global.u32 	%r650, [%rd6+180];
	xor.b32  	%r1055, %r1055, %r650;
	ld.global.u32 	%r651, [%rd6+184];
	xor.b32  	%r1054, %r1054, %r651;
	ld.global.u32 	%r652, [%rd6+188];
	xor.b32  	%r1053, %r1053, %r652;
	ld.global.u32 	%r653, [%rd6+192];
	xor.b32  	%r1052, %r1052, %r653;
	ld.global.u32 	%r654, [%rd6+196];
	xor.b32  	%r1051, %r1051, %r654;
$L__BB0_26:
	and.b32  	%r656, %r583, 1024;
	setp.eq.s32 	%p15, %r656, 0;
	@%p15 bra 	$L__BB0_28;
	ld.global.u32 	%r657, [%rd6+200];
	xor.b32  	%r1055, %r1055, %r657;
	ld.global.u32 	%r658, [%rd6+204];
	xor.b32  	%r1054, %r1054, %r658;
	ld.global.u32 	%r659, [%rd6+208];
	xor.b32  	%r1053, %r1053, %r659;
	ld.global.u32 	%r660, [%rd6+212];
	xor.b32  	%r1052, %r1052, %r660;
	ld.global.u32 	%r661, [%rd6+216];
	xor.b32  	%r1051, %r1051, %r661;
$L__BB0_28:
	and.b32  	%r663, %r583, 2048;
	setp.eq.s32 	%p16, %r663, 0;
	@%p16 bra 	$L__BB0_30;
	ld.global.u32 	%r664, [%rd6+220];
	xor.b32  	%r1055, %r1055, %r664;
	ld.global.u32 	%r665, [%rd6+224];
	xor.b32  	%r1054, %r1054, %r665;
	ld.global.u32 	%r666, [%rd6+228];
	xor.b32  	%r1053, %r1053, %r666;
	ld.global.u32 	%r667, [%rd6+232];
	xor.b32  	%r1052, %r1052, %r667;
	ld.global.u32 	%r668, [%rd6+236];
	xor.b32  	%r1051, %r1051, %r668;
$L__BB0_30:
	and.b32  	%r670, %r583, 4096;
	setp.eq.s32 	%p17, %r670, 0;
	@%p17 bra 	$L__BB0_32;
	ld.global.u32 	%r671, [%rd6+240];
	xor.b32  	%r1055, %r1055, %r671;
	ld.global.u32 	%r672, [%rd6+244];
	xor.b32  	%r1054, %r1054, %r672;
	ld.global.u32 	%r673, [%rd6+248];
	xor.b32  	%r1053, %r1053, %r673;
	ld.global.u32 	%r674, [%rd6+252];
	xor.b32  	%r1052, %r1052, %r674;
	ld.global.u32 	%r675, [%rd6+256];
	xor.b32  	%r1051, %r1051, %r675;
$L__BB0_32:
	and.b32  	%r677, %r583, 8192;
	setp.eq.s32 	%p18, %r677, 0;
	@%p18 bra 	$L__BB0_34;
	ld.global.u32 	%r678, [%rd6+260];
	xor.b32  	%r1055, %r1055, %r678;
	ld.global.u32 	%r679, [%rd6+264];
	xor.b32  	%r1054, %r1054, %r679;
	ld.global.u32 	%r680, [%rd6+268];
	xor.b32  	%r1053, %r1053, %r680;
	ld.global.u32 	%r681, [%rd6+272];
	xor.b32  	%r1052, %r1052, %r681;
	ld.global.u32 	%r682, [%rd6+276];
	xor.b32  	%r1051, %r1051, %r682;
$L__BB0_34:
	and.b32  	%r684, %r583, 16384;
	setp.eq.s32 	%p19, %r684, 0;
	@%p19 bra 	$L__BB0_36;
	ld.global.u32 	%r685, [%rd6+280];
	xor.b32  	%r1055, %r1055, %r685;
	ld.global.u32 	%r686, [%rd6+284];
	xor.b32  	%r1054, %r1054, %r686;
	ld.global.u32 	%r687, [%rd6+288];
	xor.b32  	%r1053, %r1053, %r687;
	ld.global.u32 	%r688, [%rd6+292];
	xor.b32  	%r1052, %r1052, %r688;
	ld.global.u32 	%r689, [%rd6+296];
	xor.b32  	%r1051, %r1051, %r689;
$L__BB0_36:
	and.b32  	%r691, %r583, 32768;
	setp.eq.s32 	%p20, %r691, 0;
	@%p20 bra 	$L__BB0_38;
	ld.global.u32 	%r692, [%rd6+300];
	xor.b32  	%r1055, %r1055, %r692;
	ld.global.u32 	%r693, [%rd6+304];
	xor.b32  	%r1054, %r1054, %r693;
	ld.global.u32 	%r694, [%rd6+308];
	xor.b32  	%r1053, %r1053, %r694;
	ld.global.u32 	%r695, [%rd6+312];
	xor.b32  	%r1052, %r1052, %r695;
	ld.global.u32 	%r696, [%rd6+316];
	xor.b32  	%r1051, %r1051, %r696;
$L__BB0_38:
	add.s32 	%r1050, %r1050, 16;
	setp.ne.s32 	%p21, %r1050, 32;
	@%p21 bra 	$L__BB0_6;
	mad.lo.s32 	%r697, %r1044, -31, %r17;
	add.s32 	%r1044, %r697, 1;
	setp.ne.s32 	%p22, %r1044, 5;
	@%p22 bra 	$L__BB0_5;
	st.local.u32 	[%rd1+4], %r1055;
	st.local.v2.u32 	[%rd1+8], {%r1054, %r1053};
	st.local.v2.u32 	[%rd1+16], {%r1052, %r1051};
	setp.eq.s64 	%p23, %rd4, 1;
	@%p23 bra 	$L__BB0_115;
	mov.b32 	%r1051, 0;
	mov.u32 	%r1052, %r1051;
	mov.u32 	%r1053, %r1051;
	mov.u32 	%r1054, %r1051;
	mov.u32 	%r1055, %r1051;
	mov.u32 	%r1136, %r1051;
$L__BB0_42:
	mul.wide.u32 	%rd16, %r1136, 4;
	add.s64 	%rd17, %rd1, %rd16;
	ld.local.u32 	%r192, [%rd17+4];
	shl.b32 	%r193, %r1136, 5;
	mov.b32 	%r1142, 0;
$L__BB0_43:
	.pragma "nounroll";
	shr.u32 	%r700, %r192, %r1142;
	and.b32  	%r701, %r700, 1;
	setp.eq.b32 	%p24, %r701, 1;
	not.pred 	%p25, %p24;
	add.s32 	%r702, %r193, %r1142;
	mul.lo.s32 	%r703, %r702, 5;
	mul.wide.u32 	%rd18, %r703, 4;
	add.s64 	%rd7, %rd5, %rd18;
	@%p25 bra 	$L__BB0_45;
	ld.global.u32 	%r704, [%rd7];
	xor.b32  	%r1055, %r1055, %r704;
	ld.global.u32 	%r705, [%rd7+4];
	xor.b32  	%r1054, %r1054, %r705;
	ld.global.u32 	%r706, [%rd7+8];
	xor.b32  	%r1053, %r1053, %r706;
	ld.global.u32 	%r707, [%rd7+12];
	xor.b32  	%r1052, %r1052, %r707;
	ld.global.u32 	%r708, [%rd7+16];
	xor.b32  	%r1051, %r1051, %r708;
$L__BB0_45:
	and.b32  	%r710, %r700, 2;
	setp.eq.s32 	%p26, %r710, 0;
	@%p26 bra 	$L__BB0_47;
	ld.global.u32 	%r711, [%rd7+20];
	xor.b32  	%r1055, %r1055, %r711;
	ld.global.u32 	%r712, [%rd7+24];
	xor.b32  	%r1054, %r1054, %r712;
	ld.global.u32 	%r713, [%rd7+28];
	xor.b32  	%r1053, %r1053, %r713;
	ld.global.u32 	%r714, [%rd7+32];
	xor.b32  	%r1052, %r1052, %r714;
	ld.global.u32 	%r715, [%rd7+36];
	xor.b32  	%r1051, %r1051, %r715;
$L__BB0_47:
	and.b32  	%r717, %r700, 4;
	setp.eq.s32 	%p27, %r717, 0;
	@%p27 bra 	$L__BB0_49;
	ld.global.u32 	%r718, [%rd7+40];
	xor.b32  	%r1055, %r1055, %r718;
	ld.global.u32 	%r719, [%rd7+44];
	xor.b32  	%r1054, %r1054, %r719;
	ld.global.u32 	%r720, [%rd7+48];
	xor.b32  	%r1053, %r1053, %r720;
	ld.global.u32 	%r721, [%rd7+52];
	xor.b32  	%r1052, %r1052, %r721;
	ld.global.u32 	%r722, [%rd7+56];
	xor.b32  	%r1051, %r1051, %r722;
$L__BB0_49:
	and.b32  	%r724, %r700, 8;
	setp.eq.s32 	%p28, %r724, 0;
	@%p28 bra 	$L__BB0_51;
	ld.global.u32 	%r725, [%rd7+60];
	xor.b32  	%r1055, %r1055, %r725;
	ld.global.u32 	%r726, [%rd7+64];
	xor.b32  	%r1054, %r1054, %r726;
	ld.global.u32 	%r727, [%rd7+68];
	xor.b32  	%r1053, %r1053, %r727;
	ld.global.u32 	%r728, [%rd7+72];
	xor.b32  	%r1052, %r1052, %r728;
	ld.global.u32 	%r729, [%rd7+76];
	xor.b32  	%r1051, %r1051, %r729;
$L__BB0_51:
	and.b32  	%r731, %r700, 16;
	setp.eq.s32 	%p29, %r731, 0;
	@%p29 bra 	$L__BB0_53;
	ld.global.u32 	%r732, [%rd7+80];
	xor.b32  	%r1055, %r1055, %r732;
	ld.global.u32 	%r733, [%rd7+84];
	xor.b32  	%r1054, %r1054, %r733;
	ld.global.u32 	%r734, [%rd7+88];
	xor.b32  	%r1053, %r1053, %r734;
	ld.global.u32 	%r735, [%rd7+92];
	xor.b32  	%r1052, %r1052, %r735;
	ld.global.u32 	%r736, [%rd7+96];
	xor.b32  	%r1051, %r1051, %r736;
$L__BB0_53:
	and.b32  	%r738, %r700, 32;
	setp.eq.s32 	%p30, %r738, 0;
	@%p30 bra 	$L__BB0_55;
	ld.global.u32 	%r739, [%rd7+100];
	xor.b32  	%r1055, %r1055, %r739;
	ld.global.u32 	%r740, [%rd7+104];
	xor.b32  	%r1054, %r1054, %r740;
	ld.global.u32 	%r741, [%rd7+108];
	xor.b32  	%r1053, %r1053, %r741;
	ld.global.u32 	%r742, [%rd7+112];
	xor.b32  	%r1052, %r1052, %r742;
	ld.global.u32 	%r743, [%rd7+116];
	xor.b32  	%r1051, %r1051, %r743;
$L__BB0_55:
	and.b32  	%r745, %r700, 64;
	setp.eq.s32 	%p31, %r745, 0;
	@%p31 bra 	$L__BB0_57;
	ld.global.u32 	%r746, [%rd7+120];
	xor.b32  	%r1055, %r1055, %r746;
	ld.global.u32 	%r747, [%rd7+124];
	xor.b32  	%r1054, %r1054, %r747;
	ld.global.u32 	%r748, [%rd7+128];
	xor.b32  	%r1053, %r1053, %r748;
	ld.global.u32 	%r749, [%rd7+132];
	xor.b32  	%r1052, %r1052, %r749;
	ld.global.u32 	%r750, [%rd7+136];
	xor.b32  	%r1051, %r1051, %r750;
$L__BB0_57:
	and.b32  	%r752, %r700, 128;
	setp.eq.s32 	%p32, %r752, 0;
	@%p32 bra 	$L__BB0_59;
	ld.global.u32 	%r753, [%rd7+140];
	xor.b32  	%r1055, %r1055, %r753;
	ld.global.u32 	%r754, [%rd7+144];
	xor.b32  	%r1054, %r1054, %r754;
	ld.global.u32 	%r755, [%rd7+148];
	xor.b32  	%r1053, %r1053, %r755;
	ld.global.u32 	%r756, [%rd7+152];
	xor.b32  	%r1052, %r1052, %r756;
	ld.global.u32 	%r757, [%rd7+156];
	xor.b32  	%r1051, %r1051, %r757;
$L__BB0_59:
	and.b32  	%r759, %r700, 256;
	setp.eq.s32 	%p33, %r759, 0;
	@%p33 bra 	$L__BB0_61;
	ld.global.u32 	%r760, [%rd7+160];
	xor.b32  	%r1055, %r1055, %r760;
	ld.global.u32 	%r761, [%rd7+164];
	xor.b32  	%r1054, %r1054, %r761;
	ld.global.u32 	%r762, [%rd7+168];
	xor.b32  	%r1053, %r1053, %r762;
	ld.global.u32 	%r763, [%rd7+172];
	xor.b32  	%r1052, %r1052, %r763;
	ld.global.u32 	%r764, [%rd7+176];
	xor.b32  	%r1051, %r1051, %r764;
$L__BB0_61:
	and.b32  	%r766, %r700, 512;
	setp.eq.s32 	%p34, %r766, 0;
	@%p34 bra 	$L__BB0_63;
	ld.global.u32 	%r767, [%rd7+180];
	xor.b32  	%r1055, %r1055, %r767;
	ld.global.u32 	%r768, [%rd7+184];
	xor.b32  	%r1054, %r1054, %r768;
	ld.global.u32 	%r769, [%rd7+188];
	xor.b32  	%r1053, %r1053, %r769;
	ld.global.u32 	%r770, [%rd7+192];
	xor.b32  	%r1052, %r1052, %r770;
	ld.global.u32 	%r771, [%rd7+196];
	xor.b32  	%r1051, %r1051, %r771;
$L__BB0_63:
	and.b32  	%r773, %r700, 1024;
	setp.eq.s32 	%p35, %r773, 0;
	@%p35 bra 	$L__BB0_65;
	ld.global.u32 	%r774, [%rd7+200];
	xor.b32  	%r1055, %r1055, %r774;
	ld.global.u32 	%r775, [%rd7+204];
	xor.b32  	%r1054, %r1054, %r775;
	ld.global.u32 	%r776, [%rd7+208];
	xor.b32  	%r1053, %r1053, %r776;
	ld.global.u32 	%r777, [%rd7+212];
	xor.b32  	%r1052, %r1052, %r777;
	ld.global.u32 	%r778, [%rd7+216];
	xor.b32  	%r1051, %r1051, %r778;
$L__BB0_65:
	and.b32  	%r780, %r700, 2048;
	setp.eq.s32 	%p36, %r780, 0;
	@%p36 bra 	$L__BB0_67;
	ld.global.u32 	%r781, [%rd7+220];
	xor.b32  	%r1055, %r1055, %r781;
	ld.global.u32 	%r782, [%rd7+224];
	xor.b32  	%r1054, %r1054, %r782;
	ld.global.u32 	%r783, [%rd7+228];
	xor.b32  	%r1053, %r1053, %r783;
	ld.global.u32 	%r784, [%rd7+232];
	xor.b32  	%r1052, %r1052, %r784;
	ld.global.u32 	%r785, [%rd7+236];
	xor.b32  	%r1051, %r1051, %r785;
$L__BB0_67:
	and.b32  	%r787, %r700, 4096;
	setp.eq.s32 	%p37, %r787, 0;
	@%p37 bra 	$L__BB0_69;
	ld.global.u32 	%r788, [%rd7+240];
	xor.b32  	%r1055, %r1055, %r788;
	ld.global.u32 	%r789, [%rd7+244];
	xor.b32  	%r1054, %r1054, %r789;
	ld.global.u32 	%r790, [%rd7+248];
	xor.b32  	%r1053, %r1053, %r790;
	ld.global.u32 	%r791, [%rd7+252];
	xor.b32  	%r1052, %r1052, %r791;
	ld.global.u32 	%r792, [%rd7+256];
	xor.b32  	%r1051, %r1051, %r792;
$L__BB0_69:
	and.b32  	%r794, %r700, 8192;
	setp.eq.s32 	%p38, %r794, 0;
	@%p38 bra 	$L__BB0_71;
	ld.global.u32 	%r795, [%rd7+260];
	xor.b32  	%r1055, %r1055, %r795;
	ld.global.u32 	%r796, [%rd7+264];
	xor.b32  	%r1054, %r1054, %r796;
	ld.global.u32 	%r797, [%rd7+268];
	xor.b32  	%r1053, %r1053, %r797;
	ld.global.u32 	%r798, [%rd7+272];
	xor.b32  	%r1052, %r1052, %r798;
	ld.global.u32 	%r799, [%rd7+276];
	xor.b32  	%r1051, %r1051, %r799;
$L__BB0_71:
	and.b32  	%r801, %r700, 16384;
	setp.eq.s32 	%p39, %r801, 0;
	@%p39 bra 	$L__BB0_73;
	ld.global.u32 	%r802, [%rd7+280];
	xor.b32  	%r1055, %r1055, %r802;
	ld.global.u32 	%r803, [%rd7+284];
	xor.b32  	%r1054, %r1054, %r803;
	ld.global.u32 	%r804, [%rd7+288];
	xor.b32  	%r1053, %r1053, %r804;
	ld.global.u32 	%r805, [%rd7+292];
	xor.b32  	%r1052, %r1052, %r805;
	ld.global.u32 	%r806, [%rd7+296];
	xor.b32  	%r1051, %r1051, %r806;
$L__BB0_73:
	and.b32  	%r808, %r700, 32768;
	setp.eq.s32 	%p40, %r808, 0;
	@%p40 bra 	$L__BB0_75;
	ld.global.u32 	%r809, [%rd7+300];
	xor.b32  	%r1055, %r1055, %r809;
	ld.global.u32 	%r810, [%rd7+304];
	xor.b32  	%r1054, %r1054, %r810;
	ld.global.u32 	%r811, [%rd7+308];
	xor.b32  	%r1053, %r1053, %r811;
	ld.global.u32 	%r812, [%rd7+312];
	xor.b32  	%r1052, %r1052, %r812;
	ld.global.u32 	%r813, [%rd7+316];
	xor.b32  	%r1051, %r1051, %r813;
$L__BB0_75:
	add.s32 	%r1142, %r1142, 16;
	setp.ne.s32 	%p41, %r1142, 32;
	@%p41 bra 	$L__BB0_43;
	mad.lo.s32 	%r814, %r1136, -31, %r193;
	add.s32 	%r1136, %r814, 1;
	setp.ne.s32 	%p42, %r1136, 5;
	@%p42 bra 	$L__BB0_42;
	st.local.u32 	[%rd1+4], %r1055;
	st.local.v2.u32 	[%rd1+8], {%r1054, %r1053};
	st.local.v2.u32 	[%rd1+16], {%r1052, %r1051};
	setp.ne.s64 	%p43, %rd4, 3;
	@%p43 bra 	$L__BB0_115;
	mov.b32 	%r1051, 0;
	mov.u32 	%r1052, %r1051;
	mov.u32 	%r1053, %r1051;
	mov.u32 	%r1054, %r1051;
	mov.u32 	%r1055, %r1051;
	mov.u32 	%r1228, %r1051;
$L__BB0_79:
	mul.wide.u32 	%rd19, %r1228, 4;
	add.s64 	%rd20, %rd1, %rd19;
	ld.local.u32 	%r368, [%rd20+4];
	shl.b32 	%r369, %r1228, 5;
	mov.b32 	%r1234, 0;
$L__BB0_80:
	.pragma "nounroll";
	shr.u32 	%r817, %r368, %r1234;
	and.b32  	%r818, %r817, 1;
	setp.eq.b32 	%p44, %r818, 1;
	not.pred 	%p45, %p44;
	add.s32 	%r819, %r369, %r1234;
	mul.lo.s32 	%r820, %r819, 5;
	mul.wide.u32 	%rd21, %r820, 4;
	add.s64 	%rd8, %rd5, %rd21;
	@%p45 bra 	$L__BB0_82;
	ld.global.u32 	%r821, [%rd8];
	xor.b32  	%r1055, %r1055, %r821;
	ld.global.u32 	%r822, [%rd8+4];
	xor.b32  	%r1054, %r1054, %r822;
	ld.global.u32 	%r823, [%rd8+8];
	xor.b32  	%r1053, %r1053, %r823;
	ld.global.u32 	%r824, [%rd8+12];
	xor.b32  	%r1052, %r1052, %r824;
	ld.global.u32 	%r825, [%rd8+16];
	xor.b32  	%r1051, %r1051, %r825;
$L__BB0_82:
	and.b32  	%r827, %r817, 2;
	setp.eq.s32 	%p46, %r827, 0;
	@%p46 bra 	$L__BB0_84;
	ld.global.u32 	%r828, [%rd8+20];
	xor.b32  	%r1055, %r1055, %r828;
	ld.global.u32 	%r829, [%rd8+24];
	xor.b32  	%r1054, %r1054, %r829;
	ld.global.u32 	%r830, [%rd8+28];
	xor.b32  	%r1053, %r1053, %r830;
	ld.global.u32 	%r831, [%rd8+32];
	xor.b32  	%r1052, %r1052, %r831;
	ld.global.u32 	%r832, [%rd8+36];
	xor.b32  	%r1051, %r1051, %r832;
$L__BB0_84:
	and.b32  	%r834, %r817, 4;
	setp.eq.s32 	%p47, %r834, 0;
	@%p47 bra 	$L__BB0_86;
	ld.global.u32 	%r835, [%rd8+40];
	xor.b32  	%r1055, %r1055, %r835;
	ld.global.u32 	%r836, [%rd8+44];
	xor.b32  	%r1054, %r1054, %r836;
	ld.global.u32 	%r837, [%rd8+48];
	xor.b32  	%r1053, %r1053, %r837;
	ld.global.u32 	%r838, [%rd8+52];
	xor.b32  	%r1052, %r1052, %r838;
	ld.global.u32 	%r839, [%rd8+56];
	xor.b32  	%r1051, %r1051, %r839;
$L__BB0_86:
	and.b32  	%r841, %r817, 8;
	setp.eq.s32 	%p48, %r841, 0;
	@%p48 bra 	$L__BB0_88;
	ld.global.u32 	%r842, [%rd8+60];
	xor.b32  	%r1055, %r1055, %r842;
	ld.global.u32 	%r843, [%rd8+64];
	xor.b32  	%r1054, %r1054, %r843;
	ld.global.u32 	%r844, [%rd8+68];
	xor.b32  	%r1053, %r1053, %r844;
	ld.global.u32 	%r845, [%rd8+72];
	xor.b32  	%r1052, %r1052, %r845;
	ld.global.u32 	%r846, [%rd8+76];
	xor.b32  	%r1051, %r1051, %r846;
$L__BB0_88:
	and.b32  	%r848, %r817, 16;
	setp.eq.s32 	%p49, %r848, 0;
	@%p49 bra 	$L__BB0_90;
	ld.global.u32 	%r849, [%rd8+80];
	xor.b32  	%r1055, %r1055, %r849;
	ld.global.u32 	%r850, [%rd8+84];
	xor.b32  	%r1054, %r1054, %r850;
	ld.global.u32 	%r851, [%rd8+88];
	xor.b32  	%r1053, %r1053, %r851;
	ld.global.u32 	%r852, [%rd8+92];
	xor.b32  	%r1052, %r1052, %r852;
	ld.global.u32 	%r853, [%rd8+96];
	xor.b32  	%r1051, %r1051, %r853;
$L__BB0_90:
	and.b32  	%r855, %r817, 32;
	setp.eq.s32 	%p50, %r855, 0;
	@%p50 bra 	$L__BB0_92;
	ld.global.u32 	%r856, [%rd8+100];
	xor.b32  	%r1055, %r1055, %r856;
	ld.global.u32 	%r857, [%rd8+104];
	xor.b32  	%r1054, %r1054, %r857;
	ld.global.u32 	%r858, [%rd8+108];
	xor.b32  	%r1053, %r1053, %r858;
	ld.global.u32 	%r859, [%rd8+112];
	xor.b32  	%r1052, %r1052, %r859;
	ld.global.u32 	%r860, [%rd8+116];
	xor.b32  	%r1051, %r1051, %r860;
$L__BB0_92:
	and.b32  	%r862, %r817, 64;
	setp.eq.s32 	%p51, %r862, 0;
	@%p51 bra 	$L__BB0_94;
	ld.global.u32 	%r863, [%rd8+120];
	xor.b32  	%r1055, %r1055, %r863;
	ld.global.u32 	%r864, [%rd8+124];
	xor.b32  	%r1054, %r1054, %r864;
	ld.global.u32 	%r865, [%rd8+128];
	xor.b32  	%r1053, %r1053, %r865;
	ld.global.u32 	%r866, [%rd8+132];
	xor.b32  	%r1052, %r1052, %r866;
	ld.global.u32 	%r867, [%rd8+136];
	xor.b32  	%r1051, %r1051, %r867;
$L__BB0_94:
	and.b32  	%r869, %r817, 128;
	setp.eq.s32 	%p52, %r869, 0;
	@%p52 bra 	$L__BB0_96;
	ld.global.u32 	%r870, [%rd8+140];
	xor.b32  	%r1055, %r1055, %r870;
	ld.global.u32 	%r871, [%rd8+144];
	xor.b32  	%r1054, %r1054, %r871;
	ld.global.u32 	%r872, [%rd8+148];
	xor.b32  	%r1053, %r1053, %r872;
	ld.global.u32 	%r873, [%rd8+152];
	xor.b32  	%r1052, %r1052, %r873;
	ld.global.u32 	%r874, [%rd8+156];
	xor.b32  	%r1051, %r1051, %r874;
$L__BB0_96:
	and.b32  	%r876, %r817, 256;
	setp.eq.s32 	%p53, %r876, 0;
	@%p53 bra 	$L__BB0_98;
	ld.global.u32 	%r877, [%rd8+160];
	xor.b32  	%r1055, %r1055, %r877;
	ld.global.u32 	%r878, [%rd8+164];
	xor.b32  	%r1054, %r1054, %r878;
	ld.global.u32 	%r879, [%rd8+168];
	xor.b32  	%r1053, %r1053, %r879;
	ld.global.u32 	%r880, [%rd8+172];
	xor.b32  	%r1052, %r1052, %r880;
	ld.global.u32 	%r881, [%rd8+176];
	xor.b32  	%r1051, %r1051, %r881;
$L__BB0_98:
	and.b32  	%r883, %r817, 512;
	setp.eq.s32 	%p54, %r883, 0;
	@%p54 bra 	$L__BB0_100;
	ld.global.u32 	%r884, [%rd8+180];
	xor.b32  	%r1055, %r1055, %r884;
	ld.global.u32 	%r885, [%rd8+184];
	xor.b32  	%r1054, %r1054, %r885;
	ld.global.u32 	%r886, [%rd8+188];
	xor.b32  	%r1053, %r1053, %r886;
	ld.global.u32 	%r887, [%rd8+192];
	xor.b32  	%r1052, %r1052, %r887;
	ld.global.u32 	%r888, [%rd8+196];
	xor.b32  	%r1051, %r1051, %r888;
$L__BB0_100:
	and.b32  	%r890, %r817, 1024;
	setp.eq.s32 	%p55, %r890, 0;
	@%p55 bra 	$L__BB0_102;
	ld.global.u32 	%r891, [%rd8+200];
	xor.b32  	%r1055, %r1055, %r891;
	ld.global.u32 	%r892, [%rd8+204];
	xor.b32  	%r1054, %r1054, %r892;
	ld.global.u32 	%r893, [%rd8+208];
	xor.b32  	%r1053, %r1053, %r893;
	ld.global.u32 	%r894, [%rd8+212];
	xor.b32  	%r1052, %r1052, %r894;
	ld.global.u32 	%r895, [%rd8+216];
	xor.b32  	%r1051, %r1051, %r895;
$L__BB0_102:
	and.b32  	%r897, %r817, 2048;
	setp.eq.s32 	%p56, %r897, 0;
	@%p56 bra 	$L__BB0_104;
	ld.global.u32 	%r898, [%rd8+220];
	xor.b32  	%r1055, %r1055, %r898;
	ld.global.u32 	%r899, [%rd8+224];
	xor.b32  	%r1054, %r1054, %r899;
	ld.global.u32 	%r900, [%rd8+228];
	xor.b32  	%r1053, %r1053, %r900;
	ld.global.u32 	%r901, [%rd8+232];
	xor.b32  	%r1052, %r1052, %r901;
	ld.global.u32 	%r902, [%rd8+236];
	xor.b32  	%r1051, %r1051, %r902;
$L__BB0_104:
	and.b32  	%r904, %r817, 4096;
	setp.eq.s32 	%p57, %r904, 0;
	@%p57 bra 	$L__BB0_106;
	ld.global.u32 	%r905, [%rd8+240];
	xor.b32  	%r1055, %r1055, %r905;
	ld.global.u32 	%r906, [%rd8+244];
	xor.b32  	%r1054, %r1054, %r906;
	ld.global.u32 	%r907, [%rd8+248];
	xor.b32  	%r1053, %r1053, %r907;
	ld.global.u32 	%r908, [%rd8+252];
	xor.b32  	%r1052, %r1052, %r908;
	ld.global.u32 	%r909, [%rd8+256];
	xor.b32  	%r1051, %r1051, %r909;
$L__BB0_106:
	and.b32  	%r911, %r817, 8192;
	setp.eq.s32 	%p58, %r911, 0;
	@%p58 bra 	$L__BB0_108;
	ld.global.u32 	%r912, [%rd8+260];
	xor.b32  	%r1055, %r1055, %r912;
	ld.global.u32 	%r913, [%rd8+264];
	xor.b32  	%r1054, %r1054, %r913;
	ld.global.u32 	%r914, [%rd8+268];
	xor.b32  	%r1053, %r1053, %r914;
	ld.global.u32 	%r915, [%rd8+272];
	xor.b32  	%r1052, %r1052, %r915;
	ld.global.u32 	%r916, [%rd8+276];
	xor.b32  	%r1051, %r1051, %r916;
$L__BB0_108:
	and.b32  	%r918, %r817, 16384;
	setp.eq.s32 	%p59, %r918, 0;
	@%p59 bra 	$L__BB0_110;
	ld.global.u32 	%r919, [%rd8+280];
	xor.b32  	%r1055, %r1055, %r919;
	ld.global.u32 	%r920, [%rd8+284];
	xor.b32  	%r1054, %r1054, %r920;
	ld.global.u32 	%r921, [%rd8+288];
	xor.b32  	%r1053, %r1053, %r921;
	ld.global.u32 	%r922, [%rd8+292];
	xor.b32  	%r1052, %r1052, %r922;
	ld.global.u32 	%r923, [%rd8+296];
	xor.b32  	%r1051, %r1051, %r923;
$L__BB0_110:
	and.b32  	%r925, %r817, 32768;
	setp.eq.s32 	%p60, %r925, 0;
	@%p60 bra 	$L__BB0_112;
	ld.global.u32 	%r926, [%rd8+300];
	xor.b32  	%r1055, %r1055, %r926;
	ld.global.u32 	%r927, [%rd8+304];
	xor.b32  	%r1054, %r1054, %r927;
	ld.global.u32 	%r928, [%rd8+308];
	xor.b32  	%r1053, %r1053, %r928;
	ld.global.u32 	%r929, [%rd8+312];
	xor.b32  	%r1052, %r1052, %r929;
	ld.global.u32 	%r930, [%rd8+316];
	xor.b32  	%r1051, %r1051, %r930;
$L__BB0_112:
	add.s32 	%r1234, %r1234, 16;
	setp.ne.s32 	%p61, %r1234, 32;
	@%p61 bra 	$L__BB0_80;
	mad.lo.s32 	%r931, %r1228, -31, %r369;
	add.s32 	%r1228, %r931, 1;
	setp.ne.s32 	%p62, %r1228, 5;
	@%p62 bra 	$L__BB0_79;
	st.local.u32 	[%rd1+4], %r1055;
	st.local.v2.u32 	[%rd1+8], {%r1054, %r1053};
	st.local.v2.u32 	[%rd1+16], {%r1052, %r1051};
$L__BB0_115:
	shr.u64 	%rd24, %rd3, 2;
	add.s32 	%r1038, %r1038, 1;
	setp.gt.u64 	%p63, %rd3, 3;
	@%p63 bra 	$L__BB0_3;
$L__BB0_116:
	mov.b32 	%r1331, 0;
	mov.b32 	%r1325, -1377212659;
$L__BB0_117:
	shr.u32 	%r934, %r1055, 2;
	xor.b32  	%r935, %r934, %r1055;
	shl.b32 	%r936, %r1051, 4;
	shl.b32 	%r937, %r935, 1;
	xor.b32  	%r938, %r937, %r936;
	xor.b32  	%r939, %r938, %r935;
	xor.b32  	%r940, %r939, %r1051;
	add.s32 	%r941, %r940, %r1325;
	cvt.rn.f32.u32 	%f1, %r941;
	fma.rn.f32 	%f2, %f1, 0f2F800000, 0f2F000000;
	add.f32 	%f3, %f2, 0fBF000000;
	add.f32 	%f4, %f3, %f3;
	mul.f32 	%f5, %f4, 0f41300000;
	shr.u32 	%r942, %r1054, 2;
	xor.b32  	%r943, %r942, %r1054;
	shl.b32 	%r944, %r940, 4;
	shl.b32 	%r945, %r943, 1;
	xor.b32  	%r946, %r945, %r944;
	xor.b32  	%r947, %r946, %r943;
	xor.b32  	%r948, %r947, %r940;
	add.s32 	%r949, %r1325, %r948;
	add.s32 	%r950, %r949, 362437;
	cvt.rn.f32.u32 	%f6, %r950;
	fma.rn.f32 	%f7, %f6, 0f2F800000, 0f2F000000;
	add.f32 	%f8, %f7, 0fBF000000;
	add.f32 	%f9, %f8, %f8;
	mul.f32 	%f10, %f9, 0f41300000;
	mul.f32 	%f11, %f10, %f10;
	fma.rn.f32 	%f12, %f5, %f5, %f11;
	setp.le.f32 	%p64, %f12, 0f42F20000;
	selp.u32 	%r951, 1, 0, %p64;
	add.s32 	%r952, %r1331, %r951;
	shr.u32 	%r953, %r1053, 2;
	xor.b32  	%r954, %r953, %r1053;
	shl.b32 	%r955, %r948, 4;
	shl.b32 	%r956, %r954, 1;
	xor.b32  	%r957, %r956, %r955;
	xor.b32  	%r958, %r957, %r954;
	xor.b32  	%r959, %r958, %r948;
	add.s32 	%r960, %r1325, %r959;
	add.s32 	%r961, %r960, 724874;
	cvt.rn.f32.u32 	%f13, %r961;
	fma.rn.f32 	%f14, %f13, 0f2F800000, 0f2F000000;
	add.f32 	%f15, %f14, 0fBF000000;
	add.f32 	%f16, %f15, %f15;
	mul.f32 	%f17, %f16, 0f41300000;
	shr.u32 	%r962, %r1052, 2;
	xor.b32  	%r963, %r962, %r1052;
	shl.b32 	%r964, %r959, 4;
	shl.b32 	%r965, %r963, 1;
	xor.b32  	%r966, %r965, %r964;
	xor.b32  	%r967, %r966, %r963;
	xor.b32  	%r1055, %r967, %r959;
	add.s32 	%r968, %r1325, %r1055;
	add.s32 	%r969, %r968, 1087311;
	cvt.rn.f32.u32 	%f18, %r969;
	fma.rn.f32 	%f19, %f18, 0f2F800000, 0f2F000000;
	add.f32 	%f20, %f19, 0fBF000000;
	add.f32 	%f21, %f20, %f20;
	mul.f32 	%f22, %f21, 0f41300000;
	mul.f32 	%f23, %f22, %f22;
	fma.rn.f32 	%f24, %f17, %f17, %f23;
	setp.le.f32 	%p65, %f24, 0f42F20000;
	selp.u32 	%r970, 1, 0, %p65;
	add.s32 	%r971, %r952, %r970;
	shr.u32 	%r972, %r1051, 2;
	xor.b32  	%r973, %r972, %r1051;
	shl.b32 	%r974, %r1055, 4;
	shl.b32 	%r975, %r973, 1;
	xor.b32  	%r976, %r975, %r974;
	xor.b32  	%r977, %r976, %r973;
	xor.b32  	%r1054, %r977, %r1055;
	add.s32 	%r978, %r1325, %r1054;
	add.s32 	%r979, %r978, 1449748;
	cvt.rn.f32.u32 	%f25, %r979;
	fma.rn.f32 	%f26, %f25, 0f2F800000, 0f2F000000;
	add.f32 	%f27, %f26, 0fBF000000;
	add.f32 	%f28, %f27, %f27;
	mul.f32 	%f29, %f28, 0f41300000;
	shr.u32 	%r980, %r940, 2;
	xor.b32  	%r981, %r980, %r940;
	shl.b32 	%r982, %r1054, 4;
	shl.b32 	%r983, %r981, 1;
	xor.b32  	%r984, %r983, %r982;
	xor.b32  	%r985, %r984, %r981;
	xor.b32  	%r1053, %r985, %r1054;
	add.s32 	%r986, %r1325, %r1053;
	add.s32 	%r987, %r986, 1812185;
	cvt.rn.f32.u32 	%f30, %r987;
	fma.rn.f32 	%f31, %f30, 0f2F800000, 0f2F000000;
	add.f32 	%f32, %f31, 0fBF000000;
	add.f32 	%f33, %f32, %f32;
	mul.f32 	%f34, %f33, 0f41300000;
	mul.f32 	%f35, %f34, %f34;
	fma.rn.f32 	%f36, %f29, %f29, %f35;
	setp.le.f32 	%p66, %f36, 0f42F20000;
	selp.u32 	%r988, 1, 0, %p66;
	add.s32 	%r989, %r971, %r988;
	shr.u32 	%r990, %r948, 2;
	xor.b32  	%r991, %r990, %r948;
	shl.b32 	%r992, %r1053, 4;
	shl.b32 	%r993, %r991, 1;
	xor.b32  	%r994, %r993, %r992;
	xor.b32  	%r995, %r994, %r991;
	xor.b32  	%r1052, %r995, %r1053;
	add.s32 	%r996, %r1325, %r1052;
	add.s32 	%r997, %r996, 2174622;
	cvt.rn.f32.u32 	%f37, %r997;
	fma.rn.f32 	%f38, %f37, 0f2F800000, 0f2F000000;
	add.f32 	%f39, %f38, 0fBF000000;
	add.f32 	%f40, %f39, %f39;
	mul.f32 	%f41, %f40, 0f41300000;
	shr.u32 	%r998, %r959, 2;
	xor.b32  	%r999, %r998, %r959;
	shl.b32 	%r1000, %r1052, 4;
	shl.b32 	%r1001, %r999, 1;
	xor.b32  	%r1002, %r1001, %r1000;
	xor.b32  	%r1003, %r1002, %r999;
	xor.b32  	%r1051, %r1003, %r1052;
	add.s32 	%r1004, %r1325, %r1051;
	add.s32 	%r1005, %r1004, 2537059;
	cvt.rn.f32.u32 	%f42, %r1005;
	fma.rn.f32 	%f43, %f42, 0f2F800000, 0f2F000000;
	add.f32 	%f44, %f43, 0fBF000000;
	add.f32 	%f45, %f44, %f44;
	mul.f32 	%f46, %f45, 0f41300000;
	mul.f32 	%f47, %f46, %f46;
	fma.rn.f32 	%f48, %f41, %f41, %f47;
	setp.le.f32 	%p67, %f48, 0f42F20000;
	selp.u32 	%r1006, 1, 0, %p67;
	add.s32 	%r1331, %r989, %r1006;
	add.s32 	%r1325, %r1325, 2899496;
	setp.ne.s32 	%p68, %r1325, -1304725259;
	@%p68 bra 	$L__BB0_117;
	and.b32  	%r563, %r2, 31;
	shfl.sync.down.b32	%r1007|%p69, %r1331, 16, 31, -1;
	add.s32 	%r1008, %r1007, %r1331;
	shfl.sync.down.b32	%r1009|%p70, %r1008, 8, 31, -1;
	add.s32 	%r1010, %r1009, %r1008;
	shfl.sync.down.b32	%r1011|%p71, %r1010, 4, 31, -1;
	add.s32 	%r1012, %r1011, %r1010;
	shfl.sync.down.b32	%r1013|%p72, %r1012, 2, 31, -1;
	add.s32 	%r1014, %r1013, %r1012;
	shfl.sync.down.b32	%r1015|%p73, %r1014, 1, 31, -1;
	add.s32 	%r564, %r1015, %r1014;
	setp.ne.s32 	%p74, %r563, 0;
	@%p74 bra 	$L__BB0_120;
	shr.u32 	%r1016, %r2, 3;
	mov.u32 	%r1017, _ZZ14blockReduceSumILi32EEiiE12reduceBuffer;
	add.s32 	%r1018, %r1017, %r1016;
	st.shared.u32 	[%r1018], %r564;
$L__BB0_120:
	bar.sync 	0;
	shr.u32 	%r1020, %r1, 5;
	setp.ge.u32 	%p75, %r2, %r1020;
	mov.b32 	%r1332, 0;
	@%p75 bra 	$L__BB0_122;
	shl.b32 	%r1021, %r563, 2;
	mov.u32 	%r1022, _ZZ14blockReduceSumILi32EEiiE12reduceBuffer;
	add.s32 	%r1023, %r1022, %r1021;
	ld.shared.u32 	%r1332, [%r1023];
$L__BB0_122:
	setp.gt.u32 	%p76, %r2, 31;
	@%p76 bra 	$L__BB0_125;
	shfl.sync.down.b32	%r1024|%p77, %r1332, 16, 31, -1;
	add.s32 	%r1025, %r1024, %r1332;
	shfl.sync.down.b32	%r1026|%p78, %r1025, 8, 31, -1;
	add.s32 	%r1027, %r1026, %r1025;
	shfl.sync.down.b32	%r1028|%p79, %r1027, 4, 31, -1;
	add.s32 	%r1029, %r1028, %r1027;
	shfl.sync.down.b32	%r1030|%p80, %r1029, 2, 31, -1;
	add.s32 	%r1031, %r1030, %r1029;
	shfl.sync.down.b32	%r1032|%p81, %r1031, 1, 31, -1;
	add.s32 	%r567, %r1032, %r1031;
	setp.ne.s32 	%p82, %r2, 0;
	@%p82 bra 	$L__BB0_125;
	cvt.s64.s32 	%rd22, %r567;
	atom.global.add.u64 	%rd23, [innerPointsAccumulator], %rd22;
$L__BB0_125:
	ret;

}


// ===== COMPILED SASS (sm_100) =====

	.target	sm_100

	.elftype	@"ET_EXEC"


//--------------------- .note.nv.tkinfo           --------------------------
	.section	.note.nv.tkinfo,"",@"SHT_NOTE"
	.sectionflags	@"SHF_NOTE_NV_TKINFO"
	.tkinfo
        /*0018*/ 	.word	0x00000002
        /*0030*/ 	.string	""
        /*0030*/ 	.string	"ptxas"
        /*0030*/ 	.string	"Cuda compilation tools, release 13.0, V13.0.88"
        /*0030*/ 	.string	"Build cuda_13.0.r13.0/compiler.36424714_0"
        /*0030*/ 	.string	"-arch sm_100 -m 64 "



//--------------------- .note.nv.cuinfo           --------------------------
	.section	.note.nv.cuinfo,"",@"SHT_NOTE"
	.sectionflags	@"SHF_NOTE_NV_CUINFO"
        /*0018*/ 	.short	0x0002
        /*001a*/ 	.short	0x0064
        /*001c*/ 	.short	0x0082
	.zero		2


//--------------------- .nv.info                  --------------------------
	.section	.nv.info,"",@"SHT_CUDA_INFO"
	.align	4


	//----- nvinfo : EIATTR_REGCOUNT
	.align		4
        /*0000*/ 	.byte	0x04, 0x2f
        /*0002*/ 	.short	(.L_11 - .L_10)
	.align		4
.L_10:
        /*0004*/ 	.word	index@(_Z13calculateAreaILi1337EEvv)
        /*0008*/ 	.word	0x00000020


	//----- nvinfo : EIATTR_FRAME_SIZE
	.align		4
.L_11:
        /*000c*/ 	.byte	0x04, 0x11
        /*000e*/ 	.short	(.L_13 - .L_12)
	.align		4
.L_12:
        /*0010*/ 	.word	index@(_Z13calculateAreaILi1337EEvv)
        /*0014*/ 	.word	0x00000030


	//----- nvinfo : EIATTR_MIN_STACK_SIZE
	.align		4
.L_13:
        /*0018*/ 	.byte	0x04, 0x12
        /*001a*/ 	.short	(.L_15 - .L_14)
	.align		4
.L_14:
        /*001c*/ 	.word	index@(_Z13calculateAreaILi1337EEvv)
        /*0020*/ 	.word	0x00000030
.L_15:


//--------------------- .nv.compat                --------------------------
	.section	.nv.compat,"",@"SHT_CUDA_COMPAT_INFO"
	.align	4
        /*0000*/ 	.byte	0x02, 0x09, 0x00, 0x00, 0x02, 0x02, 0x01, 0x00, 0x02, 0x05, 0x05, 0x00, 0x03, 0x07, 0x01, 0x01
        /*0010*/ 	.byte	0x02, 0x03, 0x00, 0x00, 0x02, 0x06, 0x01, 0x00, 0x04, 0x0b, 0x08, 0x00, 0x01, 0x00, 0x00, 0x00
        /*0020*/ 	.byte	0x00, 0x00, 0x00, 0x00


//--------------------- .nv.info._Z13calculateAreaILi1337EEvv --------------------------
	.section	.nv.info._Z13calculateAreaILi1337EEvv,"",@"SHT_CUDA_INFO"
	.sectionflags	@""
	.align	4


	//----- nvinfo : EIATTR_CUDA_API_VERSION
	.align		4
        /*0000*/ 	.byte	0x04, 0x37
        /*0002*/ 	.short	(.L_17 - .L_16)
.L_16:
        /*0004*/ 	.word	0x00000082


	//----- nvinfo : EIATTR_SPARSE_MMA_MASK
	.align		4
.L_17:
        /*0008*/ 	.byte	0x03, 0x50
        /*000a*/ 	.short	0x0000


	//----- nvinfo : EIATTR_MAXREG_COUNT
	.align		4
        /*000c*/ 	.byte	0x03, 0x1b
        /*000e*/ 	.short	0x00ff


	//----- nvinfo : EIATTR_NUM_BARRIERS
	.align		4
        /*0010*/ 	.byte	0x02, 0x4c
        /*0012*/ 	.byte	0x01
	.zero		1


	//----- nvinfo : EIATTR_MERCURY_ISA_VERSION
	.align		4
        /*0014*/ 	.byte	0x03, 0x5f
        /*0016*/ 	.short	0x0101


	//----- nvinfo : EIATTR_COOP_GROUP_MASK_REGIDS
	.align		4
        /*0018*/ 	.byte	0x04, 0x29
        /*001a*/ 	.short	(.L_19 - .L_18)


	//   ....[0]....
.L_18:
        /*001c*/ 	.word	0xffffffff


	//   ....[1]....
        /*0020*/ 	.word	0xffffffff


	//   ....[2]....
        /*0024*/ 	.word	0xffffffff


	//   ....[3]....
        /*0028*/ 	.word	0xffffffff


	//   ....[4]....
        /*002c*/ 	.word	0xffffffff


	//   ....[5]....
        /*0030*/ 	.word	0xffffffff


	//   ....[6]....
        /*0034*/ 	.word	0xffffffff


	//   ....[7]....
        /*0038*/ 	.word	0xffffffff


	//   ....[8]....
        /*003c*/ 	.word	0xffffffff


	//   ....[9]....
        /*0040*/ 	.word	0xffffffff


	//----- nvinfo : EIATTR_COOP_GROUP_INSTR_OFFSETS
	.align		4
.L_19:
        /*0044*/ 	.byte	0x04, 0x28
        /*0046*/ 	.short	(.L_21 - .L_20)


	//   ....[0]....
.L_20:
        /*0048*/ 	.word	0x00002ed0


	//   ....[1]....
        /*004c*/ 	.word	0x00002f10


	//   ....[2]....
        /*0050*/ 	.word	0x00002f60


	//   ....[3]....
        /*0054*/ 	.word	0x00002fb0


	//   ....[4]....
        /*0058*/ 	.word	0x00003000


	//   ....[5]....
        /*005c*/ 	.word	0x00003090


	//   ....[6]....
        /*0060*/ 	.word	0x000030c0


	//   ....[7]....
        /*0064*/ 	.word	0x000030e0


	//   ....[8]....
        /*0068*/ 	.word	0x00003100


	//   ....[9]....
        /*006c*/ 	.word	0x00003120


	//----- nvinfo : EIATTR_VRC_CTA_INIT_COUNT
	.align		4
.L_21:
        /*0070*/ 	.byte	0x02, 0x4a
	.zero		1
	.zero		1


	//----- nvinfo : EIATTR_EXIT_INSTR_OFFSETS
	.align		4
        /*0074*/ 	.byte	0x04, 0x1c
        /*0076*/ 	.short	(.L_23 - .L_22)


	//   ....[0]....
.L_22:
        /*0078*/ 	.word	0x00000070


	//   ....[1]....
        /*007c*/ 	.word	0x00003080


	//   ....[2]....
        /*0080*/ 	.word	0x00003130


	//   ....[3]....
        /*0084*/ 	.word	0x00003180


	//----- nvinfo : EIATTR_CRS_STACK_SIZE
	.align		4
.L_23:
        /*0088*/ 	.byte	0x04, 0x1e
        /*008a*/ 	.short	(.L_25 - .L_24)
.L_24:
        /*008c*/ 	.word	0x00000000


	//----- nvinfo : EIATTR_SW_WAR
	.align		4
.L_25:
        /*0090*/ 	.byte	0x04, 0x36
        /*0092*/ 	.short	(.L_27 - .L_26)
.L_26:
        /*0094*/ 	.word	0x00000008
.L_27:


//--------------------- .nv.callgraph             --------------------------
	.section	.nv.callgraph,"",@"SHT_CUDA_CALLGRAPH"
	.align	4
	.sectionentsize	8
	.align		4
        /*0000*/ 	.word	0x00000000
	.align		4
        /*0004*/ 	.word	0xffffffff
	.align		4
        /*0008*/ 	.word	0x00000000
	.align		4
        /*000c*/ 	.word	0xfffffffe
	.align		4
        /*0010*/ 	.word	0x00000000
	.align		4
        /*0014*/ 	.word	0xfffffffd
	.align		4
        /*0018*/ 	.word	0x00000000
	.align		4
        /*001c*/ 	.word	0xfffffffc


//--------------------- .nv.constant4             --------------------------
	.section	.nv.constant4,"a",@progbits
	.align	8
	.align		8
.nv.constant4:
        /*0000*/ 	.dword	precalc_xorwow_matrix
	.align		8
        /*0008*/ 	.dword	precalc_xorwow_offset_matrix
	.align		8
        /*0010*/ 	.dword	mrg32k3aM1
	.align		8
        /*0018*/ 	.dword	mrg32k3aM2
	.align		8
        /*0020*/ 	.dword	mrg32k3aM1SubSeq
	.align		8
        /*0028*/ 	.dword	mrg32k3aM2SubSeq
	.align		8
        /*0030*/ 	.dword	mrg32k3aM1Seq
	.align		8
        /*0038*/ 	.dword	mrg32k3aM2Seq
	.align		8
        /*0040*/ 	.dword	innerPointsAccumulator


//--------------------- .nv.constant3             --------------------------
	.section	.nv.constant3,"a",@progbits
	.align	8
.nv.constant3:
	.type		__cr_lgamma_table,@object
	.size		__cr_lgamma_table,(.L_8 - __cr_lgamma_table)
__cr_lgamma_table:
        /*0000*/ 	.byte	0x00, 0x00, 0x00, 0x00, 0x00, 0x00, 0x00, 0x00, 0x00, 0x00, 0x00, 0x00, 0x00, 0x00, 0x00, 0x00
        /*0010*/ 	.byte	0xef, 0x39, 0xfa, 0xfe, 0x42, 0x2e, 0xe6, 0x3f, 0x02, 0x20, 0x2a, 0xfa, 0x0b, 0xab, 0xfc, 0x3f
        /*0020*/ 	.byte	0xf9, 0x2c, 0x92, 0x7c, 0xa7, 0x6c, 0x09, 0x40, 0xc9, 0x79, 0x44, 0x3c, 0x64, 0x26, 0x13, 0x40
        /*0030*/ 	.byte	0xca, 0x01, 0xcf, 0x3a, 0x27, 0x51, 0x1a, 0x40, 0x30, 0xcc, 0x2d, 0xf3, 0xe1, 0x0c, 0x21, 0x40
        /*0040*/ 	.byte	0x0d, 0xb7, 0xfc, 0x82, 0x8e, 0x35, 0x25, 0x40
.L_8:


//--------------------- .text._Z13calculateAreaILi1337EEvv --------------------------
	.section	.text._Z13calculateAreaILi1337EEvv,"ax",@progbits
	.align	128
        .global         _Z13calculateAreaILi1337EEvv
        .type           _Z13calculateAreaILi1337EEvv,@function
        .size           _Z13calculateAreaILi1337EEvv,(.L_x_13 - _Z13calculateAreaILi1337EEvv)
        .other          _Z13calculateAreaILi1337EEvv,@"STO_CUDA_ENTRY STV_DEFAULT"
_Z13calculateAreaILi1337EEvv:
.text._Z13calculateAreaILi1337EEvv:
[----:B------:R-:W0:Y:S01]  /*0000*/  LDC R1, c[0x0][0x37c] ;  /* 0x0000df00ff017b82 */ /* 0x000e220000000800 */
[----:B------:R-:W1:Y:S07]  /*0010*/  S2R R3, SR_TID.X ;  /* 0x0000000000037919 */ /* 0x000e6e0000002100 */
[----:B------:R-:W1:Y:S01]  /*0020*/  S2UR UR4, SR_CTAID.X ;  /* 0x00000000000479c3 */ /* 0x000e620000002500 */
[----:B0-----:R-:W-:-:S07]  /*0030*/  VIADD R1, R1, 0xffffffd0 ;  /* 0xffffffd001017836 */ /* 0x001fce0000000000 */
[----:B------:R-:W1:Y:S02]  /*0040*/  LDC R12, c[0x0][0x360] ;  /* 0x0000d800ff0c7b82 */ /* 0x000e640000000800 */
[----:B-1----:R-:W-:-:S05]  /*0050*/  IMAD R14, R12, UR4, R3 ;  /* 0x000000040c0e7c24 */ /* 0x002fca000f8e0203 */
[----:B------:R-:W-:-:S13]  /*0060*/  ISETP.GT.U32.AND P0, PT, R14, 0x1869f, PT ;  /* 0x0001869f0e00780c */ /* 0x000fda0003f04070 */
[----:B------:R-:W-:Y:S05]  /*0070*/  @P0 EXIT ;  /* 0x000000000000094d */ /* 0x000fea0003800000 */
[----:B------:R-:W-:Y:S01]  /*0080*/  IMAD.MOV.U32 R6, RZ, RZ, -0x521c20b8 ;  /* 0xade3df48ff067424 */ /* 0x000fe200078e00ff */
[----:B------:R-:W-:Y:S01]  /*0090*/  ISETP.NE.AND P0, PT, R14, RZ, PT ;  /* 0x000000ff0e00720c */ /* 0x000fe20003f05270 */
[----:B------:R-:W-:Y:S01]  /*00a0*/  IMAD.MOV.U32 R7, RZ, RZ, -0x24b72fbb ;  /* 0xdb48d045ff077424 */ /* 0x000fe200078e00ff */
[----:B------:R-:W0:Y:S01]  /*00b0*/  LDCU.64 UR6, c[0x0][0x358] ;  /* 0x00006b00ff0677ac */ /* 0x000e220008000a00 */
[----:B------:R-:W-:Y:S01]  /*00c0*/  IMAD.MOV.U32 R8, RZ, RZ, -0x3988a92b ;  /* 0xc67756d5ff087424 */ /* 0x000fe200078e00ff */
[----:B------:R-:W-:Y:S01]  /*00d0*/  BSSY.RECONVERGENT B0, `(.L_x_0) ;  /* 0x0000262000007945 */ /* 0x000fe20003800200 */
[----:B------:R-:W-:Y:S01]  /*00e0*/  IMAD.MOV.U32 R9, RZ, RZ, -0x75bd8fc ;  /* 0xf8a42704ff097424 */ /* 0x000fe200078e00ff */
[----:B------:R1:W-:Y:S01]  /*00f0*/  STL.64 [R1], R6 ;  /* 0x0000000601007387 */ /* 0x0003e20000100a00 */
[----:B------:R-:W-:Y:S02]  /*0100*/  IMAD.MOV.U32 R10, RZ, RZ, -0x23270784 ;  /* 0xdcd8f87cff0a7424 */ /* 0x000fe400078e00ff */
[----:B------:R-:W-:Y:S01]  /*0110*/  IMAD.MOV.U32 R11, RZ, RZ, -0x2bbabdb7 ;  /* 0xd4454249ff0b7424 */ /* 0x000fe200078e00ff */
[----:B------:R1:W-:Y:S01]  /*0120*/  STL.64 [R1+0x8], R8 ;  /* 0x0000080801007387 */ /* 0x0003e20000100a00 */
[----:B------:R-:W-:-:S02]  /*0130*/  IMAD.MOV.U32 R0, RZ, RZ, -0x24b72fbb ;  /* 0xdb48d045ff007424 */ /* 0x000fc400078e00ff */
[----:B------:R-:W-:Y:S01]  /*0140*/  IMAD.MOV.U32 R5, RZ, RZ, -0x75bd8fc ;  /* 0xf8a42704ff057424 */ /* 0x000fe200078e00ff */
[----:B------:R1:W-:Y:S01]  /*0150*/  STL.64 [R1+0x10], R10 ;  /* 0x0000100a01007387 */ /* 0x0003e20000100a00 */
[----:B------:R-:W-:Y:S02]  /*0160*/  IMAD.MOV.U32 R4, RZ, RZ, -0x3988a92b ;  /* 0xc67756d5ff047424 */ /* 0x000fe400078e00ff */
[----:B------:R-:W-:Y:S02]  /*0170*/  IMAD.MOV.U32 R3, RZ, RZ, -0x2bbabdb7 ;  /* 0xd4454249ff037424 */ /* 0x000fe400078e00ff */
[----:B------:R-:W-:Y:S01]  /*0180*/  IMAD.MOV.U32 R2, RZ, RZ, -0x23270784 ;  /* 0xdcd8f87cff027424 */ /* 0x000fe200078e00ff */
[----:B0-----:R-:W-:Y:S06]  /*0190*/  @!P0 BRA `(.L_x_1) ;  /* 0x0000002400548947 */ /* 0x001fec0003800000 */
[----:B-1----:R-:W-:Y:S01]  /*01a0*/  CS2R R10, SRZ ;  /* 0x00000000000a7805 */ /* 0x002fe2000001ff00 */
[----:B------:R-:W-:Y:S02]  /*01b0*/  IMAD.MOV.U32 R0, RZ, RZ, -0x24b72fbb ;  /* 0xdb48d045ff007424 */ /* 0x000fe400078e00ff */
[----:B------:R-:W-:Y:S02]  /*01c0*/  IMAD.MOV.U32 R4, RZ, RZ, -0x3988a92b ;  /* 0xc67756d5ff047424 */ /* 0x000fe400078e00ff */
[----:B------:R-:W-:Y:S02]  /*01d0*/  IMAD.MOV.U32 R5, RZ, RZ, -0x75bd8fc ;  /* 0xf8a42704ff057424 */ /* 0x000fe400078e00ff */
[----:B------:R-:W-:Y:S02]  /*01e0*/  IMAD.MOV.U32 R2, RZ, RZ, -0x23270784 ;  /* 0xdcd8f87cff027424 */ /* 0x000fe400078e00ff */
[----:B------:R-:W-:-:S07]  /*01f0*/  IMAD.MOV.U32 R3, RZ, RZ, -0x2bbabdb7 ;  /* 0xd4454249ff037424 */ /* 0x000fce00078e00ff */
.L_x_10:
[----:B------:R-:W-:Y:S01]  /*0200*/  LOP3.LUT R6, R14, 0x3, RZ, 0xc0, !PT ;  /* 0x000000030e067812 */ /* 0x000fe200078ec0ff */
[----:B------:R-:W-:Y:S03]  /*0210*/  BSSY.RECONVERGENT B1, `(.L_x_2) ;  /* 0x0000247000017945 */ /* 0x000fe60003800200 */
[----:B------:R-:W-:-:S04]  /*0220*/  ISETP.NE.U32.AND P0, PT, R6, RZ, PT ;  /* 0x000000ff0600720c */ /* 0x000fc80003f05070 */
[----:B------:R-:W-:-:S13]  /*0230*/  ISETP.NE.AND.EX P0, PT, RZ, RZ, PT, P0 ;  /* 0x000000ffff00720c */ /* 0x000fda0003f05300 */
[----:B0-----:R-:W-:Y:S05]  /*0240*/  @!P0 BRA `(.L_x_3) ;  /* 0x00000024000c8947 */ /* 0x001fea0003800000 */
[----:B------:R-:W0:Y:S01]  /*0250*/  LDC.64 R8, c[0x4][RZ] ;  /* 0x01000000ff087b82 */ /* 0x000e220000000a00 */
[----:B------:R-:W-:Y:S01]  /*0260*/  IMAD.MOV.U32 R0, RZ, RZ, RZ ;  /* 0x000000ffff007224 */ /* 0x000fe200078e00ff */
[----:B------:R-:W-:Y:S01]  /*0270*/  CS2R R2, SRZ ;  /* 0x0000000000027805 */ /* 0x000fe2000001ff00 */
[----:B------:R-:W-:Y:S01]  /*0280*/  IMAD.MOV.U32 R16, RZ, RZ, RZ ;  /* 0x000000ffff107224 */ /* 0x000fe200078e00ff */
[----:B------:R-:W-:Y:S01]  /*0290*/  CS2R R4, SRZ ;  /* 0x0000000000047805 */ /* 0x000fe2000001ff00 */
[----:B0-----:R-:W-:-:S07]  /*02a0*/  IMAD.WIDE.U32 R8, R10, 0xc80, R8 ;  /* 0x00000c800a087825 */ /* 0x001fce00078e0008 */
.L_x_5:
[----:B------:R-:W-:-:S06]  /*02b0*/  IMAD R13, R16, 0x4, R1 ;  /* 0x00000004100d7824 */ /* 0x000fcc00078e0201 */
[----:B------:R-:W5:Y:S01]  /*02c0*/  LDL R13, [R13+0x4] ;  /* 0x000004000d0d7983 */ /* 0x000f620000100800 */
[----:B------:R-:W-:-:S05]  /*02d0*/  UMOV UR4, URZ ;  /* 0x000000ff00047c82 */ /* 0x000fca0008000000 */
.L_x_4:
[----:B-----5:R-:W-:Y:S01]  /*02e0*/  SHF.R.U32.HI R21, RZ, UR4, R13 ;  /* 0x00000004ff157c19 */ /* 0x020fe2000801160d */
[----:B------:R-:W-:-:S03]  /*02f0*/  IMAD.SHL.U32 R6, R16, 0x20, RZ ;  /* 0x0000002010067824 */ /* 0x000fc600078e00ff */
[----:B------:R-:W-:Y:S01]  /*0300*/  LOP3.LUT R7, R21, 0x1, RZ, 0xc0, !PT ;  /* 0x0000000115077812 */ /* 0x000fe200078ec0ff */
[----:B------:R-:W-:-:S03]  /*0310*/  VIADD R6, R6, UR4 ;  /* 0x0000000406067c36 */ /* 0x000fc60008000000 */
[----:B------:R-:W-:Y:S01]  /*0320*/  ISETP.NE.U32.AND P0, PT, R7, 0x1, PT ;  /* 0x000000010700780c */ /* 0x000fe20003f05070 */
[----:B------:R-:W-:-:S03]  /*0330*/  IMAD R7, R6, 0x5, RZ ;  /* 0x0000000506077824 */ /* 0x000fc600078e02ff */
[----:B------:R-:W-:Y:S01]  /*0340*/  R2P PR, R21, 0x7e ;  /* 0x0000007e15007804 */ /* 0x000fe20000000000 */
[----:B------:R-:W-:-:S08]  /*0350*/  IMAD.WIDE.U32 R6, R7, 0x4, R8 ;  /* 0x0000000407067825 */ /* 0x000fd000078e0008 */
[----:B------:R-:W2:Y:S04]  /*0360*/  @!P0 LDG.E R15, desc[UR6][R6.64] ;  /* 0x00000006060f8981 */ /* 0x000ea8000c1e1900 */
[----:B------:R-:W3:Y:S04]  /*0370*/  @P1 LDG.E R17, desc[UR6][R6.64+0x14] ;  /* 0x0000140606111981 */ /* 0x000ee8000c1e1900 */
[----:B------:R-:W4:Y:S04]  /*0380*/  @P2 LDG.E R19, desc[UR6][R6.64+0x28] ;  /* 0x0000280606132981 */ /* 0x000f28000c1e1900 */
[----:B------:R-:W4:Y:S04]  /*0390*/  @P3 LDG.E R23, desc[UR6][R6.64+0x3c] ;  /* 0x00003c0606173981 */ /* 0x000f28000c1e1900 */
[----:B------:R-:W4:Y:S04]  /*03a0*/  @!P0 LDG.E R18, desc[UR6][R6.64+0x8] ;  /* 0x0000080606128981 */ /* 0x000f28000c1e1900 */
[----:B------:R-:W4:Y:S04]  /*03b0*/  @P4 LDG.E R25, desc[UR6][R6.64+0x50] ;  /* 0x0000500606194981 */ /* 0x000f28000c1e1900 */
[----:B------:R-:W4:Y:S04]  /*03c0*/  @!P0 LDG.E R20, desc[UR6][R6.64+0x10] ;  /* 0x0000100606148981 */ /* 0x000f28000c1e1900 */
[----:B------:R-:W4:Y:S04]  /*03d0*/  @P1 LDG.E R22, desc[UR6][R6.64+0x1c] ;  /* 0x00001c0606161981 */ /* 0x000f28000c1e1900 */
[----:B------:R-:W4:Y:S04]  /*03e0*/  @P1 LDG.E R24, desc[UR6][R6.64+0x24] ;  /* 0x0000240606181981 */ /* 0x000f28000c1e1900 */
[----:B------:R-:W4:Y:S01]  /*03f0*/  @P6 LDG.E R27, desc[UR6][R6.64+0x78] ;  /* 0x00007806061b6981 */ /* 0x000f22000c1e1900 */
[----:B--2---:R-:W-:-:S03]  /*0400*/  @!P0 LOP3.LUT R0, R0, R15, RZ, 0x3c, !PT ;  /* 0x0000000f00008212 */ /* 0x004fc600078e3cff */
[----:B------:R-:W2:Y:S01]  /*0410*/  @!P0 LDG.E R15, desc[UR6][R6.64+0x4] ;  /* 0x00000406060f8981 */ /* 0x000ea2000c1e1900 */
[----:B---3--:R-:W-:-:S03]  /*0420*/  @P1 LOP3.LUT R0, R0, R17, RZ, 0x3c, !PT ;  /* 0x0000001100001212 */ /* 0x008fc600078e3cff */
[----:B------:R-:W3:Y:S01]  /*0430*/  @!P0 LDG.E R17, desc[UR6][R6.64+0xc] ;  /* 0x00000c0606118981 */ /* 0x000ee2000c1e1900 */
[----:B----4-:R-:W-:-:S03]  /*0440*/  @P2 LOP3.LUT R0, R0, R19, RZ, 0x3c, !PT ;  /* 0x0000001300002212 */ /* 0x010fc600078e3cff */
[----:B------:R-:W4:Y:S01]  /*0450*/  @P1 LDG.E R19, desc[UR6][R6.64+0x18] ;  /* 0x0000180606131981 */ /* 0x000f22000c1e1900 */
[----:B------:R-:W-:-:S03]  /*0460*/  @P3 LOP3.LUT R0, R0, R23, RZ, 0x3c, !PT ;  /* 0x0000001700003212 */ /* 0x000fc600078e3cff */
[----:B------:R-:W4:Y:S01]  /*0470*/  @P5 LDG.E R23, desc[UR6][R6.64+0x64] ;  /* 0x0000640606175981 */ /* 0x000f22000c1e1900 */
[----:B------:R-:W-:-:S03]  /*0480*/  @!P0 LOP3.LUT R5, R5, R18, RZ, 0x3c, !PT ;  /* 0x0000001205058212 */ /* 0x000fc600078e3cff */
[----:B------:R-:W4:Y:S01]  /*0490*/  @P2 LDG.E R18, desc[UR6][R6.64+0x30] ;  /* 0x0000300606122981 */ /* 0x000f22000c1e1900 */
[----:B------:R-:W-:-:S03]  /*04a0*/  @P4 LOP3.LUT R0, R0, R25, RZ, 0x3c, !PT ;  /* 0x0000001900004212 */ /* 0x000fc600078e3cff */
[----:B------:R-:W4:Y:S01]  /*04b0*/  @P3 LDG.E R25, desc[UR6][R6.64+0x48] ;  /* 0x0000480606193981 */ /* 0x000f22000c1e1900 */
[----:B------:R-:W-:-:S03]  /*04c0*/  @!P0 LOP3.LUT R3, R3, R20, RZ, 0x3c, !PT ;  /* 0x0000001403038212 */ /* 0x000fc600078e3cff */
[----:B------:R-:W4:Y:S01]  /*04d0*/  @P2 LDG.E R20, desc[UR6][R6.64+0x38] ;  /* 0x0000380606142981 */ /* 0x000f22000c1e1900 */
[----:B------:R-:W-:-:S03]  /*04e0*/  @P1 LOP3.LUT R5, R5, R22, RZ, 0x3c, !PT ;  /* 0x0000001605051212 */ /* 0x000fc600078e3cff */
[----:B------:R-:W4:Y:S01]  /*04f0*/  @P3 LDG.E R22, desc[UR6][R6.64+0x44] ;  /* 0x0000440606163981 */ /* 0x000f22000c1e1900 */
[----:B--2---:R-:W-:-:S03]  /*0500*/  @!P0 LOP3.LUT R4, R4, R15, RZ, 0x3c, !PT ;  /* 0x0000000f04048212 */ /* 0x004fc600078e3cff */
[----:B------:R-:W2:Y:S01]  /*0510*/  @P1 LDG.E R15, desc[UR6][R6.64+0x20] ;  /* 0x00002006060f1981 */ /* 0x000ea2000c1e1900 */
[----:B---3--:R-:W-:-:S03]  /*0520*/  @!P0 LOP3.LUT R2, R2, R17, RZ, 0x3c, !PT ;  /* 0x0000001102028212 */ /* 0x008fc600078e3cff */
[----:B------:R-:W3:Y:S01]  /*0530*/  @P2 LDG.E R17, desc[UR6][R6.64+0x2c] ;  /* 0x00002c0606112981 */ /* 0x000ee2000c1e1900 */
[----:B----4-:R-:W-:-:S03]  /*0540*/  @P1 LOP3.LUT R4, R4, R19, RZ, 0x3c, !PT ;  /* 0x0000001304041212 */ /* 0x010fc600078e3cff */
[----:B------:R-:W4:Y:S01]  /*0550*/  @P2 LDG.E R19, desc[UR6][R6.64+0x34] ;  /* 0x0000340606132981 */ /* 0x000f22000c1e1900 */
[----:B------:R-:W-:-:S03]  /*0560*/  @P5 LOP3.LUT R0, R0, R23, RZ, 0x3c, !PT ;  /* 0x0000001700005212 */ /* 0x000fc600078e3cff */
[----:B------:R-:W4:Y:S01]  /*0570*/  @P3 LDG.E R23, desc[UR6][R6.64+0x40] ;  /* 0x0000400606173981 */ /* 0x000f22000c1e1900 */
[----:B------:R-:W-:Y:S02]  /*0580*/  @P1 LOP3.LUT R3, R3, R24, RZ, 0x3c, !PT ;  /* 0x0000001803031212 */ /* 0x000fe400078e3cff */
[----:B------:R-:W-:Y:S01]  /*0590*/  @P2 LOP3.LUT R5, R5, R18, RZ, 0x3c, !PT ;  /* 0x0000001205052212 */ /* 0x000fe200078e3cff */
[----:B------:R-:W4:Y:S04]  /*05a0*/  @P5 LDG.E R24, desc[UR6][R6.64+0x6c] ;  /* 0x00006c0606185981 */ /* 0x000f28000c1e1900 */
[----:B------:R-:W4:Y:S01]  /*05b0*/  @P3 LDG.E R18, desc[UR6][R6.64+0x4c] ;  /* 0x00004c0606123981 */ /* 0x000f22000c1e1900 */
[----:B------:R-:W-:-:S03]  /*05c0*/  @P2 LOP3.LUT R3, R3, R20, RZ, 0x3c, !PT ;  /* 0x0000001403032212 */ /* 0x000fc600078e3cff */
[----:B------:R-:W4:Y:S01]  /*05d0*/  @P4 LDG.E R20, desc[UR6][R6.64+0x58] ;  /* 0x0000580606144981 */ /* 0x000f22000c1e1900 */
[----:B------:R-:W-:-:S03]  /*05e0*/  @P3 LOP3.LUT R5, R5, R22, RZ, 0x3c, !PT ;  /* 0x0000001605053212 */ /* 0x000fc600078e3cff */
[----:B------:R-:W4:Y:S01]  /*05f0*/  @P4 LDG.E R22, desc[UR6][R6.64+0x60] ;  /* 0x0000600606164981 */ /* 0x000f22000c1e1900 */
[----:B--2---:R-:W-:-:S03]  /*0600*/  @P1 LOP3.LUT R2, R2, R15, RZ, 0x3c, !PT ;  /* 0x0000000f02021212 */ /* 0x004fc600078e3cff */
[----:B------:R-:W2:Y:S01]  /*0610*/  @P4 LDG.E R15, desc[UR6][R6.64+0x54] ;  /* 0x00005406060f4981 */ /* 0x000ea2000c1e1900 */
[----:B---3--:R-:W-:-:S03]  /*0620*/  @P2 LOP3.LUT R4, R4, R17, RZ, 0x3c, !PT ;  /* 0x0000001104042212 */ /* 0x008fc600078e3cff */
[----:B------:R-:W3:Y:S01]  /*0630*/  @P4 LDG.E R17, desc[UR6][R6.64+0x5c] ;  /* 0x00005c0606114981 */ /* 0x000ee2000c1e1900 */
[----:B----4-:R-:W-:-:S03]  /*0640*/  @P2 LOP3.LUT R2, R2, R19, RZ, 0x3c, !PT ;  /* 0x0000001302022212 */ /* 0x010fc600078e3cff */
[----:B------:R-:W4:Y:S01]  /*0650*/  @P5 LDG.E R19, desc[UR6][R6.64+0x68] ;  /* 0x0000680606135981 */ /* 0x000f22000c1e1900 */
[----:B------:R-:W-:-:S03]  /*0660*/  @P3 LOP3.LUT R4, R4, R23, RZ, 0x3c, !PT ;  /* 0x0000001704043212 */ /* 0x000fc600078e3cff */
[----:B------:R-:W4:Y:S01]  /*0670*/  @P5 LDG.E R23, desc[UR6][R6.64+0x70] ;  /* 0x0000700606175981 */ /* 0x000f22000c1e1900 */
[----:B------:R-:W-:Y:S02]  /*0680*/  LOP3.LUT P0, RZ, R21, 0x80, RZ, 0xc0, !PT ;  /* 0x0000008015ff7812 */ /* 0x000fe4000780c0ff */
[----:B------:R-:W-:Y:S02]  /*0690*/  @P3 LOP3.LUT R2, R2, R25, RZ, 0x3c, !PT ;  /* 0x0000001902023212 */ /* 0x000fe400078e3cff */
[----:B------:R-:W-:Y:S02]  /*06a0*/  @P3 LOP3.LUT R3, R3, R18, RZ, 0x3c, !PT ;  /* 0x0000001203033212 */ /* 0x000fe400078e3cff */
[----:B------:R-:W4:Y:S01]  /*06b0*/  @P5 LDG.E R18, desc[UR6][R6.64+0x74] ;  /* 0x0000740606125981 */ /* 0x000f22000c1e1900 */
[----:B------:R-:W-:-:S03]  /*06c0*/  @P4 LOP3.LUT R5, R5, R20, RZ, 0x3c, !PT ;  /* 0x0000001405054212 */ /* 0x000fc600078e3cff */
[----:B------:R-:W4:Y:S01]  /*06d0*/  @P6 LDG.E R20, desc[UR6][R6.64+0x80] ;  /* 0x0000800606146981 */ /* 0x000f22000c1e1900 */
[----:B------:R-:W-:-:S03]  /*06e0*/  @P4 LOP3.LUT R3, R3, R22, RZ, 0x3c, !PT ;  /* 0x0000001603034212 */ /* 0x000fc600078e3cff */
[----:B------:R-:W4:Y:S01]  /*06f0*/  @P6 LDG.E R22, desc[UR6][R6.64+0x88] ;  /* 0x0000880606166981 */ /* 0x000f22000c1e1900 */
[----:B------:R-:W-:-:S03]  /*0700*/  @P5 LOP3.LUT R5, R5, R24, RZ, 0x3c, !PT ;  /* 0x0000001805055212 */ /* 0x000fc600078e3cff */
[----:B------:R-:W4:Y:S04]  /*0710*/  @P0 LDG.E R25, desc[UR6][R6.64+0x8c] ;  /* 0x00008c0606190981 */ /* 0x000f28000c1e1900 */
[----:B------:R-:W4:Y:S04]  /*0720*/  @P0 LDG.E R24, desc[UR6][R6.64+0x94] ;  /* 0x0000940606180981 */ /* 0x000f28000c1e1900 */
        /* <DEDUP_REMOVED lines=9> */
[----:B------:R-:W-:Y:S02]  /*07c0*/  @P6 LOP3.LUT R0, R0, R27, RZ, 0x3c, !PT ;  /* 0x0000001b00006212 */ /* 0x000fe400078e3cff */
[----:B------:R-:W-:Y:S02]  /*07d0*/  @P5 LOP3.LUT R3, R3, R18, RZ, 0x3c, !PT ;  /* 0x0000001203035212 */ /* 0x000fe400078e3cff */
[----:B------:R-:W-:Y:S02]  /*07e0*/  @P6 LOP3.LUT R5, R5, R20, RZ, 0x3c, !PT ;  /* 0x0000001405056212 */ /* 0x000fe400078e3cff */
[----:B------:R-:W-:Y:S02]  /*07f0*/  @P6 LOP3.LUT R3, R3, R22, RZ, 0x3c, !PT ;  /* 0x0000001603036212 */ /* 0x000fe400078e3cff */
[----:B------:R-:W-:Y:S02]  /*0800*/  @P0 LOP3.LUT R0, R0, R25, RZ, 0x3c, !PT ;  /* 0x0000001900000212 */ /* 0x000fe400078e3cff */
[----:B------:R-:W-:-:S02]  /*0810*/  @P0 LOP3.LUT R5, R5, R24, RZ, 0x3c, !PT ;  /* 0x0000001805050212 */ /* 0x000fc400078e3cff */
[----:B------:R-:W-:Y:S02]  /*0820*/  @P0 LOP3.LUT R3, R3, R26, RZ, 0x3c, !PT ;  /* 0x0000001a03030212 */ /* 0x000fe400078e3cff */
[----:B--2---:R-:W-:Y:S02]  /*0830*/  @P6 LOP3.LUT R4, R4, R15, RZ, 0x3c, !PT ;  /* 0x0000000f04046212 */ /* 0x004fe400078e3cff */
[----:B---3--:R-:W-:Y:S02]  /*0840*/  @P6 LOP3.LUT R2, R2, R17, RZ, 0x3c, !PT ;  /* 0x0000001102026212 */ /* 0x008fe400078e3cff */
[----:B----4-:R-:W-:Y:S02]  /*0850*/  @P0 LOP3.LUT R4, R4, R19, RZ, 0x3c, !PT ;  /* 0x0000001304040212 */ /* 0x010fe400078e3cff */
[----:B------:R-:W-:Y:S02]  /*0860*/  @P0 LOP3.LUT R2, R2, R23, RZ, 0x3c, !PT ;  /* 0x0000001702020212 */ /* 0x000fe400078e3cff */
[----:B------:R-:W-:-:S13]  /*0870*/  R2P PR, R21.B1, 0x7f ;  /* 0x0000007f15007804 */ /* 0x000fda0000001000 */
[----:B------:R-:W2:Y:S04]  /*0880*/  @P0 LDG.E R20, desc[UR6][R6.64+0xb0] ;  /* 0x0000b00606140981 */ /* 0x000ea8000c1e1900 */
[----:B------:R-:W3:Y:S04]  /*0890*/  @P0 LDG.E R19, desc[UR6][R6.64+0xa0] ;  /* 0x0000a00606130981 */ /* 0x000ee8000c1e1900 */
[----:B------:R-:W4:Y:S04]  /*08a0*/  @P0 LDG.E R23, desc[UR6][R6.64+0xa4] ;  /* 0x0000a40606170981 */ /* 0x000f28000c1e1900 */
        /* <DEDUP_REMOVED lines=18> */
[----:B------:R-:W-:Y:S01]  /*09d0*/  LOP3.LUT P0, RZ, R21, 0x8000, RZ, 0xc0, !PT ;  /* 0x0000800015ff7812 */ /* 0x000fe2000780c0ff */
[----:B------:R-:W4:Y:S04]  /*09e0*/  @P2 LDG.E R25, desc[UR6][R6.64+0xcc] ;  /* 0x0000cc0606192981 */ /* 0x000f28000c1e1900 */
[----:B------:R-:W4:Y:S01]  /*09f0*/  @P1 LDG.E R21, desc[UR6][R6.64+0xb8] ;  /* 0x0000b80606151981 */ /* 0x000f22000c1e1900 */
[----:B------:R-:W-:-:S03]  /*0a00*/  @P1 LOP3.LUT R0, R0, R27, RZ, 0x3c, !PT ;  /* 0x0000001b00001212 */ /* 0x000fc600078e3cff */
[----:B------:R-:W4:Y:S01]  /*0a10*/  @P6 LDG.E R27, desc[UR6][R6.64+0x118] ;  /* 0x00011806061b6981 */ /* 0x000f22000c1e1900 */
[----:B------:R-:W-:-:S03]  /*0a20*/  @P2 LOP3.LUT R0, R0, R29, RZ, 0x3c, !PT ;  /* 0x0000001d00002212 */ /* 0x000fc600078e3cff */
[----:B------:R-:W4:Y:S01]  /*0a30*/  @P0 LDG.E R28, desc[UR6][R6.64+0x13c] ;  /* 0x00013c06061c0981 */ /* 0x000f22000c1e1900 */
[----:B------:R-:W-:-:S03]  /*0a40*/  @P3 LOP3.LUT R0, R0, R17, RZ, 0x3c, !PT ;  /* 0x0000001100003212 */ /* 0x000fc600078e3cff */
[----:B------:R-:W4:Y:S01]  /*0a50*/  @P2 LDG.E R17, desc[UR6][R6.64+0xd4] ;  /* 0x0000d40606112981 */ /* 0x000f22000c1e1900 */
[----:B------:R-:W-:Y:S02]  /*0a60*/  @P4 LOP3.LUT R0, R0, R15, RZ, 0x3c, !PT ;  /* 0x0000000f00004212 */ /* 0x000fe400078e3cff */
[----:B------:R-:W-:Y:S01]  /*0a70*/  @P1 LOP3.LUT R3, R3, R22, RZ, 0x3c, !PT ;  /* 0x0000001603031212 */ /* 0x000fe200078e3cff */
[----:B------:R-:W4:Y:S04]  /*0a80*/  @P5 LDG.E R15, desc[UR6][R6.64+0x108] ;  /* 0x00010806060f5981 */ /* 0x000f28000c1e1900 */
[----:B------:R-:W4:Y:S01]  /*0a90*/  @P3 LDG.E R22, desc[UR6][R6.64+0xe4] ;  /* 0x0000e40606163981 */ /* 0x000f22000c1e1900 */
[----:B--2---:R-:W-:-:S03]  /*0aa0*/  @P1 LOP3.LUT R5, R5, R20, RZ, 0x3c, !PT ;  /* 0x0000001405051212 */ /* 0x004fc600078e3cff */
[----:B------:R-:W2:Y:S01]  /*0ab0*/  @P4 LDG.E R20, desc[UR6][R6.64+0x100] ;  /* 0x0001000606144981 */ /* 0x000ea2000c1e1900 */
[----:B---3--:R-:W-:Y:S02]  /*0ac0*/  @P5 LOP3.LUT R0, R0, R19, RZ, 0x3c, !PT ;  /* 0x0000001300005212 */ /* 0x008fe400078e3cff */
[----:B------:R-:W-:Y:S01]  /*0ad0*/  @P2 LOP3.LUT R5, R5, R24, RZ, 0x3c, !PT ;  /* 0x0000001805052212 */ /* 0x000fe200078e3cff */
[----:B------:R-:W3:Y:S01]  /*0ae0*/  @P3 LDG.E R19, desc[UR6][R6.64+0xe0] ;  /* 0x0000e00606133981 */ /* 0x000ee2000c1e1900 */
[----:B----4-:R-:W-:-:S03]  /*0af0*/  @P1 LOP3.LUT R2, R2, R23, RZ, 0x3c, !PT ;  /* 0x0000001702021212 */ /* 0x010fc600078e3cff */
[----:B------:R-:W4:Y:S04]  /*0b00*/  @P3 LDG.E R24, desc[UR6][R6.64+0xec] ;  /* 0x0000ec0606183981 */ /* 0x000f28000c1e1900 */
[----:B------:R-:W2:Y:S01]  /*0b10*/  @P4 LDG.E R23, desc[UR6][R6.64+0xf4] ;  /* 0x0000f40606174981 */ /* 0x000ea2000c1e1900 */
[----:B------:R-:W-:-:S03]  /*0b20*/  @P1 LOP3.LUT R4, R4, R21, RZ, 0x3c, !PT ;  /* 0x0000001504041212 */ /* 0x000fc600078e3cff */
[----:B------:R-:W2:Y:S01]  /*0b30*/  @P3 LDG.E R21, desc[UR6][R6.64+0xe8] ;  /* 0x0000e80606153981 */ /* 0x000ea2000c1e1900 */
[----:B------:R-:W-:Y:S02]  /*0b40*/  @P2 LOP3.LUT R3, R3, R18, RZ, 0x3c, !PT ;  /* 0x0000001203032212 */ /* 0x000fe400078e3cff */
[----:B------:R-:W-:Y:S01]  /*0b50*/  @P2 LOP3.LUT R4, R4, R25, RZ, 0x3c, !PT ;  /* 0x0000001904042212 */ /* 0x000fe200078e3cff */
[----:B------:R-:W2:Y:S04]  /*0b60*/  @P5 LDG.E R18, desc[UR6][R6.64+0x10c] ;  /* 0x00010c0606125981 */ /* 0x000ea8000c1e1900 */
[----:B------:R-:W2:Y:S01]  /*0b70*/  @P4 LDG.E R25, desc[UR6][R6.64+0xfc] ;  /* 0x0000fc0606194981 */ /* 0x000ea2000c1e1900 */
[----:B------:R-:W-:-:S03]  /*0b80*/  @P2 LOP3.LUT R2, R2, R17, RZ, 0x3c, !PT ;  /* 0x0000001102022212 */ /* 0x000fc600078e3cff */
[----:B------:R-:W2:Y:S01]  /*0b90*/  @P5 LDG.E R17, desc[UR6][R6.64+0x110] ;  /* 0x0001100606115981 */ /* 0x000ea2000c1e1900 */
[----:B------:R-:W-:-:S03]  /*0ba0*/  @P3 LOP3.LUT R5, R5, R22, RZ, 0x3c, !PT ;  /* 0x0000001605053212 */ /* 0x000fc600078e3cff */
[----:B------:R-:W2:Y:S01]  /*0bb0*/  @P5 LDG.E R22, desc[UR6][R6.64+0x114] ;  /* 0x0001140606165981 */ /* 0x000ea2000c1e1900 */
[----:B------:R-:W-:Y:S02]  /*0bc0*/  @P6 LOP3.LUT R0, R0, R27, RZ, 0x3c, !PT ;  /* 0x0000001b00006212 */ /* 0x000fe400078e3cff */
[----:B------:R-:W-:Y:S01]  /*0bd0*/  @P4 LOP3.LUT R5, R5, R26, RZ, 0x3c, !PT ;  /* 0x0000001a05054212 */ /* 0x000fe200078e3cff */
[----:B------:R-:W2:Y:S04]  /*0be0*/  @P0 LDG.E R27, desc[UR6][R6.64+0x12c] ;  /* 0x00012c06061b0981 */ /* 0x000ea8000c1e1900 */
[----:B------:R-:W2:Y:S01]  /*0bf0*/  @P0 LDG.E R26, desc[UR6][R6.64+0x134] ;  /* 0x00013406061a0981 */ /* 0x000ea2000c1e1900 */
[----:B---3--:R-:W-:-:S03]  /*0c00*/  @P3 LOP3.LUT R4, R4, R19, RZ, 0x3c, !PT ;  /* 0x0000001304043212 */ /* 0x008fc600078e3cff */
[----:B------:R-:W3:Y:S01]  /*0c10*/  @P6 LDG.E R19, desc[UR6][R6.64+0x11c] ;  /* 0x00011c0606136981 */ /* 0x000ee2000c1e1900 */
[----:B----4-:R-:W-:-:S03]  /*0c20*/  @P3 LOP3.LUT R3, R3, R24, RZ, 0x3c, !PT ;  /* 0x0000001803033212 */ /* 0x010fc600078e3cff */
[----:B------:R-:W4:Y:S01]  /*0c30*/  @P6 LDG.E R24, desc[UR6][R6.64+0x128] ;  /* 0x0001280606186981 */ /* 0x000f22000c1e1900 */
[----:B--2---:R-:W-:Y:S02]  /*0c40*/  @P4 LOP3.LUT R4, R4, R23, RZ, 0x3c, !PT ;  /* 0x0000001704044212 */ /* 0x004fe400078e3cff */
[----:B------:R-:W-:Y:S01]  /*0c50*/  @P4 LOP3.LUT R3, R3, R20, RZ, 0x3c, !PT ;  /* 0x0000001403034212 */ /* 0x000fe200078e3cff */
[----:B------:R-:W2:Y:S01]  /*0c60*/  @P0 LDG.E R23, desc[UR6][R6.64+0x138] ;  /* 0x0001380606170981 */ /* 0x000ea2000c1e1900 */
[----:B------:R-:W-:-:S03]  /*0c70*/  @P5 LOP3.LUT R4, R4, R15, RZ, 0x3c, !PT ;  /* 0x0000000f04045212 */ /* 0x000fc600078e3cff */
[----:B------:R-:W2:Y:S01]  /*0c80*/  @P6 LDG.E R20, desc[UR6][R6.64+0x120] ;  /* 0x0001200606146981 */ /* 0x000ea2000c1e1900 */
[----:B------:R-:W-:-:S03]  /*0c90*/  @P3 LOP3.LUT R2, R2, R21, RZ, 0x3c, !PT ;  /* 0x0000001502023212 */ /* 0x000fc600078e3cff */
[----:B------:R-:W2:Y:S04]  /*0ca0*/  @P6 LDG.E R21, desc[UR6][R6.64+0x124] ;  /* 0x0001240606156981 */ /* 0x000ea8000c1e1900 */
[----:B------:R-:W2:Y:S01]  /*0cb0*/  @P0 LDG.E R15, desc[UR6][R6.64+0x130] ;  /* 0x00013006060f0981 */ /* 0x000ea2000c1e1900 */
[----:B------:R-:W-:Y:S01]  /*0cc0*/  UIADD3 UR4, UPT, UPT, UR4, 0x10, URZ ;  /* 0x0000001004047890 */ /* 0x000fe2000fffe0ff */
[----:B------:R-:W-:-:S03]  /*0cd0*/  @P4 LOP3.LUT R2, R2, R25, RZ, 0x3c, !PT ;  /* 0x0000001902024212 */ /* 0x000fc600078e3cff */
[----:B------:R-:W-:Y:S01]  /*0ce0*/  UISETP.NE.AND UP0, UPT, UR4, 0x20, UPT ;  /* 0x000000200400788c */ /* 0x000fe2000bf05270 */
[----:B------:R-:W-:Y:S02]  /*0cf0*/  @P5 LOP3.LUT R5, R5, R18, RZ, 0x3c, !PT ;  /* 0x0000001205055212 */ /* 0x000fe400078e3cff */
[----:B------:R-:W-:Y:S02]  /*0d00*/  @P5 LOP3.LUT R2, R2, R17, RZ, 0x3c, !PT ;  /* 0x0000001102025212 */ /* 0x000fe400078e3cff */
[----:B------:R-:W-:Y:S02]  /*0d10*/  @P5 LOP3.LUT R3, R3, R22, RZ, 0x3c, !PT ;  /* 0x0000001603035212 */ /* 0x000fe400078e3cff */
[----:B------:R-:W-:Y:S02]  /*0d20*/  @P0 LOP3.LUT R0, R0, R27, RZ, 0x3c, !PT ;  /* 0x0000001b00000212 */ /* 0x000fe400078e3cff */
[----:B---3--:R-:W-:Y:S02]  /*0d30*/  @P6 LOP3.LUT R4, R4, R19, RZ, 0x3c, !PT ;  /* 0x0000001304046212 */ /* 0x008fe400078e3cff */
[----:B----4-:R-:W-:-:S04]  /*0d40*/  @P6 LOP3.LUT R3, R3, R24, RZ, 0x3c, !PT ;  /* 0x0000001803036212 */ /* 0x010fc800078e3cff */
[----:B------:R-:W-:Y:S02]  /*0d50*/  @P0 LOP3.LUT R3, R3, R28, RZ, 0x3c, !PT ;  /* 0x0000001c03030212 */ /* 0x000fe400078e3cff */
[----:B--2---:R-:W-:Y:S02]  /*0d60*/  @P6 LOP3.LUT R5, R5, R20, RZ, 0x3c, !PT ;  /* 0x0000001405056212 */ /* 0x004fe400078e3cff */
[----:B------:R-:W-:Y:S02]  /*0d70*/  @P6 LOP3.LUT R2, R2, R21, RZ, 0x3c, !PT ;  /* 0x0000001502026212 */ /* 0x000fe400078e3cff */
[----:B------:R-:W-:Y:S02]  /*0d80*/  @P0 LOP3.LUT R5, R5, R26, RZ, 0x3c, !PT ;  /* 0x0000001a05050212 */ /* 0x000fe400078e3cff */
[----:B------:R-:W-:Y:S02]  /*0d90*/  @P0 LOP3.LUT R4, R4, R15, RZ, 0x3c, !PT ;  /* 0x0000000f04040212 */ /* 0x000fe400078e3cff */
[----:B------:R-:W-:Y:S01]  /*0da0*/  @P0 LOP3.LUT R2, R2, R23, RZ, 0x3c, !PT ;  /* 0x0000001702020212 */ /* 0x000fe200078e3cff */
[----:B------:R-:W-:Y:S06]  /*0db0*/  BRA.U UP0, `(.L_x_4) ;  /* 0xfffffff500487547 */ /* 0x000fec000b83ffff */
[----:B------:R-:W-:-:S05]  /*0dc0*/  VIADD R16, R16, 0x1 ;  /* 0x0000000110107836 */ /* 0x000fca0000000000 */
[----:B------:R-:W-:-:S13]  /*0dd0*/  ISETP.NE.AND P0, PT, R16, 0x5, PT ;  /* 0x000000051000780c */ /* 0x000fda0003f05270 */
[----:B------:R-:W-:Y:S05]  /*0de0*/  @P0 BRA `(.L_x_5) ;  /* 0xfffffff400300947 */ /* 0x000fea000383ffff */
[----:B------:R-:W-:Y:S01]  /*0df0*/  LOP3.LUT R6, R14, 0x3, RZ, 0xc0, !PT ;  /* 0x000000030e067812 */ /* 0x000fe200078ec0ff */
[----:B------:R0:W-:Y:S03]  /*0e00*/  STL [R1+0x4], R0 ;  /* 0x0000040001007387 */ /* 0x0001e60000100800 */
[----:B------:R-:W-:Y:S01]  /*0e10*/  ISETP.NE.U32.AND P0, PT, R6, 0x1, PT ;  /* 0x000000010600780c */ /* 0x000fe20003f05070 */
[----:B------:R0:W-:Y:S03]  /*0e20*/  STL.64 [R1+0x8], R4 ;  /* 0x0000080401007387 */ /* 0x0001e60000100a00 */
[----:B------:R-:W-:Y:S01]  /*0e30*/  ISETP.NE.AND.EX P0, PT, RZ, RZ, PT, P0 ;  /* 0x000000ffff00720c */ /* 0x000fe20003f05300 */
[----:B------:R0:W-:-:S12]  /*0e40*/  STL.64 [R1+0x10], R2 ;  /* 0x0000100201007387 */ /* 0x0001d80000100a00 */
[----:B0-----:R-:W-:Y:S05]  /*0e50*/  @!P0 BRA `(.L_x_3) ;  /* 0x0000001800088947 */ /* 0x001fea0003800000 */
[----:B------:R-:W-:Y:S01]  /*0e60*/  UMOV UR4, URZ ;  /* 0x000000ff00047c82 */ /* 0x000fe20008000000 */
[----:B------:R-:W-:Y:S01]  /*0e70*/  UMOV UR5, URZ ;  /* 0x000000ff00057c82 */ /* 0x000fe20008000000 */
[----:B------:R-:W-:Y:S02]  /*0e80*/  IMAD.MOV.U32 R0, RZ, RZ, RZ ;  /* 0x000000ffff007224 */ /* 0x000fe400078e00ff */
[----:B------:R-:W-:Y:S02]  /*0e90*/  IMAD.MOV.U32 R16, RZ, RZ, RZ ;  /* 0x000000ffff107224 */ /* 0x000fe400078e00ff */
[----:B------:R-:W-:Y:S02]  /*0ea0*/  IMAD.U32 R3, RZ, RZ, UR4 ;  /* 0x00000004ff037e24 */ /* 0x000fe4000f8e00ff */
[----:B------:R-:W-:Y:S02]  /*0eb0*/  IMAD.U32 R2, RZ, RZ, UR5 ;  /* 0x00000005ff027e24 */ /* 0x000fe4000f8e00ff */
[----:B------:R-:W-:-:S02]  /*0ec0*/  IMAD.U32 R5, RZ, RZ, UR4 ;  /* 0x00000004ff057e24 */ /* 0x000fc4000f8e00ff */
[----:B------:R-:W-:-:S07]  /*0ed0*/  IMAD.U32 R4, RZ, RZ, UR5 ;  /* 0x00000005ff047e24 */ /* 0x000fce000f8e00ff */
.L_x_7:
[----:B------:R-:W-:-:S06]  /*0ee0*/  IMAD R13, R16, 0x4, R1 ;  /* 0x00000004100d7824 */ /* 0x000fcc00078e0201 */
[----:B------:R-:W5:Y:S01]  /*0ef0*/  LDL R13, [R13+0x4] ;  /* 0x000004000d0d7983 */ /* 0x000f620000100800 */
[----:B------:R-:W-:-:S05]  /*0f00*/  UMOV UR4, URZ ;  /* 0x000000ff00047c82 */ /* 0x000fca0008000000 */
.L_x_6:
        /* <DEDUP_REMOVED lines=183> */
[----:B0-----:R-:W-:Y:S05]  /*1a80*/  @P0 BRA `(.L_x_3) ;  /* 0x0000000800fc0947 */ /* 0x001fea0003800000 */
        /* <DEDUP_REMOVED lines=8> */
.L_x_9:
[----:B------:R-:W-:-:S06]  /*1b10*/  IMAD R13, R16, 0x4, R1 ;  /* 0x00000004100d7824 */ /* 0x000fcc00078e0201 */
[----:B------:R-:W5:Y:S01]  /*1b20*/  LDL R13, [R13+0x4] ;  /* 0x000004000d0d7983 */ /* 0x000f620000100800 */
[----:B------:R-:W-:-:S05]  /*1b30*/  UMOV UR4, URZ ;  /* 0x000000ff00047c82 */ /* 0x000fca0008000000 */
.L_x_8:
        /* <DEDUP_REMOVED lines=177> */
[----:B------:R0:W-:Y:S04]  /*2650*/  STL [R1+0x4], R0 ;  /* 0x0000040001007387 */ /* 0x0001e80000100800 */
[----:B------:R0:W-:Y:S04]  /*2660*/  STL.64 [R1+0x8], R4 ;  /* 0x0000080401007387 */ /* 0x0001e80000100a00 */
[----:B------:R0:W-:Y:S02]  /*2670*/  STL.64 [R1+0x10], R2 ;  /* 0x0000100201007387 */ /* 0x0001e40000100a00 */
.L_x_3:
[----:B------:R-:W-:Y:S05]  /*2680*/  BSYNC.RECONVERGENT B1 ;  /* 0x0000000000017941 */ /* 0x000fea0003800200 */
.L_x_2:
[----:B------:R-:W-:Y:S01]  /*2690*/  ISETP.GT.U32.AND P0, PT, R14, 0x3, PT ;  /* 0x000000030e00780c */ /* 0x000fe20003f04070 */
[----:B------:R-:W-:Y:S01]  /*26a0*/  VIADD R10, R10, 0x1 ;  /* 0x000000010a0a7836 */ /* 0x000fe20000000000 */
[--C-:B------:R-:W-:Y:S02]  /*26b0*/  SHF.R.U64 R14, R14, 0x2, R11.reuse ;  /* 0x000000020e0e7819 */ /* 0x100fe4000000120b */
[----:B------:R-:W-:Y:S02]  /*26c0*/  ISETP.GT.U32.AND.EX P0, PT, R11, RZ, PT, P0 ;  /* 0x000000ff0b00720c */ /* 0x000fe40003f04100 */
[----:B------:R-:W-:-:S11]  /*26d0*/  SHF.R.U32.HI R11, RZ, 0x2, R11 ;  /* 0x00000002ff0b7819 */ /* 0x000fd6000001160b */
[----:B------:R-:W-:Y:S05]  /*26e0*/  @P0 BRA `(.L_x_10) ;  /* 0xffffffd800c40947 */ /* 0x000fea000383ffff */
.L_x_1:
[----:B------:R-:W-:Y:S05]  /*26f0*/  BSYNC.RECONVERGENT B0 ;  /* 0x0000000000007941 */ /* 0x000fea0003800200 */
.L_x_0:
[----:B-1----:R-:W-:Y:S02]  /*2700*/  IMAD.MOV.U32 R9, RZ, RZ, R3 ;  /* 0x000000ffff097224 */ /* 0x002fe400078e0003 */
[----:B0-----:R-:W-:Y:S02]  /*2710*/  IMAD.MOV.U32 R3, RZ, RZ, R2 ;  /* 0x000000ffff037224 */ /* 0x001fe400078e0002 */
[----:B------:R-:W-:Y:S02]  /*2720*/  IMAD.MOV.U32 R7, RZ, RZ, R0 ;  /* 0x000000ffff077224 */ /* 0x000fe400078e0000 */
[----:B------:R-:W-:Y:S02]  /*2730*/  IMAD.MOV.U32 R2, RZ, RZ, RZ ;  /* 0x000000ffff027224 */ /* 0x000fe400078e00ff */
[----:B------:R-:W-:-:S07]  /*2740*/  IMAD.MOV.U32 R0, RZ, RZ, -0x521698f3 ;  /* 0xade9670dff007424 */ /* 0x000fce00078e00ff */
.L_x_11:
[----:B------:R-:W-:Y:S02]  /*2750*/  SHF.R.U32.HI R6, RZ, 0x2, R7 ;  /* 0x00000002ff067819 */ /* 0x000fe40000011607 */
[----:B------:R-:W-:Y:S02]  /*2760*/  SHF.R.U32.HI R11, RZ, 0x2, R4 ;  /* 0x00000002ff0b7819 */ /* 0x000fe40000011604 */
[----:B------:R-:W-:Y:S01]  /*2770*/  LOP3.LUT R6, R6, R7, RZ, 0x3c, !PT ;  /* 0x0000000706067212 */ /* 0x000fe200078e3cff */
[----:B------:R-:W-:Y:S01]  /*2780*/  IMAD.SHL.U32 R7, R9, 0x10, RZ ;  /* 0x0000001009077824 */ /* 0x000fe200078e00ff */
[----:B------:R-:W-:-:S03]  /*2790*/  LOP3.LUT R4, R11, R4, RZ, 0x3c, !PT ;  /* 0x000000040b047212 */ /* 0x000fc600078e3cff */
[----:B------:R-:W-:-:S05]  /*27a0*/  IMAD.SHL.U32 R8, R6, 0x2, RZ ;  /* 0x0000000206087824 */ /* 0x000fca00078e00ff */
[----:B------:R-:W-:Y:S01]  /*27b0*/  LOP3.LUT R8, R6, R8, R7, 0x96, !PT ;  /* 0x0000000806087212 */ /* 0x000fe200078e9607 */
[----:B------:R-:W-:-:S03]  /*27c0*/  IMAD.SHL.U32 R6, R4, 0x2, RZ ;  /* 0x0000000204067824 */ /* 0x000fc600078e00ff */
[----:B------:R-:W-:Y:S02]  /*27d0*/  LOP3.LUT R11, R8, R9, RZ, 0x3c, !PT ;  /* 0x00000009080b7212 */ /* 0x000fe400078e3cff */
[----:B------:R-:W-:-:S03]  /*27e0*/  SHF.R.U32.HI R8, RZ, 0x2, R5 ;  /* 0x00000002ff087819 */ /* 0x000fc60000011605 */
[----:B------:R-:W-:Y:S01]  /*27f0*/  IMAD.SHL.U32 R7, R11, 0x10, RZ ;  /* 0x000000100b077824 */ /* 0x000fe200078e00ff */
[----:B------:R-:W-:-:S04]  /*2800*/  LOP3.LUT R8, R8, R5, RZ, 0x3c, !PT ;  /* 0x0000000508087212 */ /* 0x000fc800078e3cff */
[----:B------:R-:W-:Y:S01]  /*2810*/  LOP3.LUT R6, R4, R6, R7, 0x96, !PT ;  /* 0x0000000604067212 */ /* 0x000fe200078e9607 */
[----:B------:R-:W-:-:S03]  /*2820*/  IMAD.SHL.U32 R4, R8, 0x2, RZ ;  /* 0x0000000208047824 */ /* 0x000fc600078e00ff */
[----:B------:R-:W-:Y:S02]  /*2830*/  LOP3.LUT R5, R6, R11, RZ, 0x3c, !PT ;  /* 0x0000000b06057212 */ /* 0x000fe400078e3cff */
[----:B------:R-:W-:Y:S02]  /*2840*/  SHF.R.U32.HI R6, RZ, 0x2, R3 ;  /* 0x00000002ff067819 */ /* 0x000fe40000011603 */
[----:B------:R-:W-:Y:S01]  /*2850*/  SHF.R.U32.HI R16, RZ, 0x2, R5 ;  /* 0x00000002ff107819 */ /* 0x000fe20000011605 */
[----:B------:R-:W-:Y:S01]  /*2860*/  IMAD.SHL.U32 R7, R5, 0x10, RZ ;  /* 0x0000001005077824 */ /* 0x000fe200078e00ff */
[----:B------:R-:W-:Y:S02]  /*2870*/  LOP3.LUT R6, R6, R3, RZ, 0x3c, !PT ;  /* 0x0000000306067212 */ /* 0x000fe400078e3cff */
[----:B------:R-:W-:Y:S02]  /*2880*/  LOP3.LUT R16, R16, R5, RZ, 0x3c, !PT ;  /* 0x0000000510107212 */ /* 0x000fe400078e3cff */
[----:B------:R-:W-:-:S02]  /*2890*/  LOP3.LUT R4, R8, R4, R7, 0x96, !PT ;  /* 0x0000000408047212 */ /* 0x000fc400078e9607 */
[----:B------:R-:W-:Y:S02]  /*28a0*/  SHF.R.U32.HI R8, RZ, 0x2, R9 ;  /* 0x00000002ff087819 */ /* 0x000fe40000011609 */
[----:B------:R-:W-:Y:S01]  /*28b0*/  LOP3.LUT R3, R4, R5, RZ, 0x3c, !PT ;  /* 0x0000000504037212 */ /* 0x000fe200078e3cff */
[----:B------:R-:W-:Y:S01]  /*28c0*/  IMAD.SHL.U32 R4, R6, 0x2, RZ ;  /* 0x0000000206047824 */ /* 0x000fe200078e00ff */
[----:B------:R-:W-:-:S03]  /*28d0*/  LOP3.LUT R8, R8, R9, RZ, 0x3c, !PT ;  /* 0x0000000908087212 */ /* 0x000fc600078e3cff */
[----:B------:R-:W-:-:S05]  /*28e0*/  IMAD.SHL.U32 R7, R3, 0x10, RZ ;  /* 0x0000001003077824 */ /* 0x000fca00078e00ff */
[----:B------:R-:W-:Y:S02]  /*28f0*/  LOP3.LUT R4, R6, R4, R7, 0x96, !PT ;  /* 0x0000000406047212 */ /* 0x000fe400078e9607 */
[----:B------:R-:W-:Y:S02]  /*2900*/  SHF.R.U32.HI R6, RZ, 0x2, R11 ;  /* 0x00000002ff067819 */ /* 0x000fe4000001160b */
[----:B------:R-:W-:Y:S01]  /*2910*/  LOP3.LUT R7, R4, R3, RZ, 0x3c, !PT ;  /* 0x0000000304077212 */ /* 0x000fe200078e3cff */
[----:B------:R-:W-:Y:S01]  /*2920*/  IMAD.SHL.U32 R4, R8, 0x2, RZ ;  /* 0x0000000208047824 */ /* 0x000fe200078e00ff */
[----:B------:R-:W-:Y:S01]  /*2930*/  LOP3.LUT R10, R6, R11, RZ, 0x3c, !PT ;  /* 0x0000000b060a7212 */ /* 0x000fe200078e3cff */
[----:B------:R-:W-:Y:S02]  /*2940*/  IMAD.MOV.U32 R6, RZ, RZ, 0x2f800000 ;  /* 0x2f800000ff067424 */ /* 0x000fe400078e00ff */
[----:B------:R-:W-:Y:S02]  /*2950*/  IMAD.SHL.U32 R9, R7, 0x10, RZ ;  /* 0x0000001007097824 */ /* 0x000fe400078e00ff */
[----:B------:R-:W-:-:S02]  /*2960*/  IMAD.SHL.U32 R14, R10, 0x2, RZ ;  /* 0x000000020a0e7824 */ /* 0x000fc400078e00ff */
[----:B------:R-:W-:Y:S01]  /*2970*/  IMAD.IADD R11, R11, 0x1, R0 ;  /* 0x000000010b0b7824 */ /* 0x000fe200078e0200 */
[----:B------:R-:W-:Y:S02]  /*2980*/  LOP3.LUT R4, R8, R4, R9, 0x96, !PT ;  /* 0x0000000408047212 */ /* 0x000fe400078e9609 */
[----:B------:R-:W-:Y:S02]  /*2990*/  IADD3 R8, PT, PT, R0, 0x587c5, R5 ;  /* 0x000587c500087810 */ /* 0x000fe40007ffe005 */
[----:B------:R-:W-:Y:S02]  /*29a0*/  LOP3.LUT R4, R4, R7, RZ, 0x3c, !PT ;  /* 0x0000000704047212 */ /* 0x000fe400078e3cff */
[----:B------:R-:W-:Y:S01]  /*29b0*/  I2FP.F32.U32 R9, R8 ;  /* 0x0000000800097245 */ /* 0x000fe20000201000 */
[----:B------:R-:W-:Y:S01]  /*29c0*/  IMAD.SHL.U32 R8, R16, 0x2, RZ ;  /* 0x0000000210087824 */ /* 0x000fe200078e00ff */
[----:B------:R-:W-:Y:S01]  /*29d0*/  I2FP.F32.U32 R11, R11 ;  /* 0x0000000b000b7245 */ /* 0x000fe20000201000 */
[----:B------:R-:W-:-:S02]  /*29e0*/  IMAD.SHL.U32 R13, R4, 0x10, RZ ;  /* 0x00000010040d7824 */ /* 0x000fc400078e00ff */
[-C--:B------:R-:W-:Y:S02]  /*29f0*/  FFMA R9, R9, R6.reuse, 1.1641532182693481445e-10 ;  /* 0x2f00000009097423 */ /* 0x080fe40000000006 */
[----:B------:R-:W-:Y:S01]  /*2a00*/  FFMA R11, R11, R6, 1.1641532182693481445e-10 ;  /* 0x2f0000000b0b7423 */ /* 0x000fe20000000006 */
[----:B------:R-:W-:Y:S01]  /*2a10*/  LOP3.LUT R13, R10, R14, R13, 0x96, !PT ;  /* 0x0000000e0a0d7212 */ /* 0x000fe200078e960d */
[----:B------:R-:W-:Y:S01]  /*2a20*/  FADD R9, R9, -0.5 ;  /* 0xbf00000009097421 */ /* 0x000fe20000000000 */
[----:B------:R-:W-:Y:S01]  /*2a30*/  SHF.R.U32.HI R10, RZ, 0x2, R3 ;  /* 0x00000002ff0a7819 */ /* 0x000fe20000011603 */
[----:B------:R-:W-:Y:S01]  /*2a40*/  FADD R11, R11, -0.5 ;  /* 0xbf0000000b0b7421 */ /* 0x000fe20000000000 */
[----:B------:R-:W-:Y:S01]  /*2a50*/  LOP3.LUT R5, R13, R4, RZ, 0x3c, !PT ;  /* 0x000000040d057212 */ /* 0x000fe200078e3cff */
[----:B------:R-:W-:Y:S01]  /*2a60*/  FADD R9, R9, R9 ;  /* 0x0000000909097221 */ /* 0x000fe20000000000 */
[----:B------:R-:W-:Y:S01]  /*2a70*/  LOP3.LUT R14, R10, R3, RZ, 0x3c, !PT ;  /* 0x000000030a0e7212 */ /* 0x000fe200078e3cff */
[----:B------:R-:W-:Y:S01]  /*2a80*/  FADD R11, R11, R11 ;  /* 0x0000000b0b0b7221 */ /* 0x000fe20000000000 */
[----:B------:R-:W-:Y:S01]  /*2a90*/  IADD3 R3, PT, PT, R0, 0xb0f8a, R3 ;  /* 0x000b0f8a00037810 */ /* 0x000fe20007ffe003 */
[----:B------:R-:W-:-:S02]  /*2aa0*/  IMAD.SHL.U32 R13, R5, 0x10, RZ ;  /* 0x00000010050d7824 */ /* 0x000fc400078e00ff */
[----:B------:R-:W-:Y:S01]  /*2ab0*/  FMUL R9, R9, 11 ;  /* 0x4130000009097820 */ /* 0x000fe20000400000 */
[----:B------:R-:W-:Y:S01]  /*2ac0*/  FMUL R11, R11, 11 ;  /* 0x413000000b0b7820 */ /* 0x000fe20000400000 */
[----:B------:R-:W-:Y:S02]  /*2ad0*/  IADD3 R10, PT, PT, R0, 0x10974f, R7 ;  /* 0x0010974f000a7810 */ /* 0x000fe40007ffe007 */
[----:B------:R-:W-:Y:S01]  /*2ae0*/  LOP3.LUT R16, R16, R8, R13, 0x96, !PT ;  /* 0x0000000810107212 */ /* 0x000fe200078e960d */
[----:B------:R-:W-:Y:S01]  /*2af0*/  FMUL R8, R9, R9 ;  /* 0x0000000909087220 */ /* 0x000fe20000400000 */
[----:B------:R-:W-:Y:S02]  /*2b00*/  I2FP.F32.U32 R9, R3 ;  /* 0x0000000300097245 */ /* 0x000fe40000201000 */
[----:B------:R-:W-:Y:S01]  /*2b10*/  LOP3.LUT R3, R16, R5, RZ, 0x3c, !PT ;  /* 0x0000000510037212 */ /* 0x000fe200078e3cff */
[----:B------:R-:W-:Y:S01]  /*2b20*/  FFMA R8, R11, R11, R8 ;  /* 0x0000000b0b087223 */ /* 0x000fe20000000008 */
[----:B------:R-:W-:Y:S01]  /*2b30*/  I2FP.F32.U32 R13, R10 ;  /* 0x0000000a000d7245 */ /* 0x000fe20000201000 */
[----:B------:R-:W-:-:S02]  /*2b40*/  IMAD.SHL.U32 R10, R14, 0x2, RZ ;  /* 0x000000020e0a7824 */ /* 0x000fc400078e00ff */
[-C--:B------:R-:W-:Y:S01]  /*2b50*/  FFMA R9, R9, R6.reuse, 1.1641532182693481445e-10 ;  /* 0x2f00000009097423 */ /* 0x080fe20000000006 */
[----:B------:R-:W-:Y:S01]  /*2b60*/  IMAD.SHL.U32 R11, R3, 0x10, RZ ;  /* 0x00000010030b7824 */ /* 0x000fe200078e00ff */
[----:B------:R-:W-:Y:S01]  /*2b70*/  FSETP.GTU.AND P0, PT, R8, 121, PT ;  /* 0x42f200000800780b */ /* 0x000fe20003f0c000 */
[----:B------:R-:W-:Y:S01]  /*2b80*/  FFMA R13, R13, R6, 1.1641532182693481445e-10 ;  /* 0x2f0000000d0d7423 */ /* 0x000fe20000000006 */
[----:B------:R-:W-:Y:S01]  /*2b90*/  FADD R9, R9, -0.5 ;  /* 0xbf00000009097421 */ /* 0x000fe20000000000 */
[----:B------:R-:W-:Y:S02]  /*2ba0*/  IADD3 R8, PT, PT, R0, 0x161f14, R4 ;  /* 0x00161f1400087810 */ /* 0x000fe40007ffe004 */
[----:B------:R-:W-:Y:S01]  /*2bb0*/  LOP3.LUT R14, R14, R10, R11, 0x96, !PT ;  /* 0x0000000a0e0e7212 */ /* 0x000fe200078e960b */
[----:B------:R-:W-:Y:S01]  /*2bc0*/  FADD R9, R9, R9 ;  /* 0x0000000909097221 */ /* 0x000fe20000000000 */
[----:B------:R-:W-:Y:S01]  /*2bd0*/  IADD3 R10, PT, PT, R0, 0x1ba6d9, R5 ;  /* 0x001ba6d9000a7810 */ /* 0x000fe20007ffe005 */
[----:B------:R-:W-:Y:S01]  /*2be0*/  FADD R13, R13, -0.5 ;  /* 0xbf0000000d0d7421 */ /* 0x000fe20000000000 */
[----:B------:R-:W-:Y:S01]  /*2bf0*/  I2FP.F32.U32 R11, R8 ;  /* 0x00000008000b7245 */ /* 0x000fe20000201000 */
[----:B------:R-:W-:Y:S01]  /*2c00*/  FMUL R8, R9, 11 ;  /* 0x4130000009087820 */ /* 0x000fe20000400000 */
[----:B------:R-:W-:Y:S01]  /*2c10*/  I2FP.F32.U32 R15, R10 ;  /* 0x0000000a000f7245 */ /* 0x000fe20000201000 */
[----:B------:R-:W-:Y:S01]  /*2c20*/  FADD R13, R13, R13 ;  /* 0x0000000d0d0d7221 */ /* 0x000fe20000000000 */
[----:B------:R-:W-:Y:S01]  /*2c30*/  LOP3.LUT R9, R14, R3, RZ, 0x3c, !PT ;  /* 0x000000030e097212 */ /* 0x000fe200078e3cff */
[-C--:B------:R-:W-:Y:S01]  /*2c40*/  FFMA R11, R11, R6.reuse, 1.1641532182693481445e-10 ;  /* 0x2f0000000b0b7423 */ /* 0x080fe20000000006 */
[C---:B------:R-:W-:Y:S01]  /*2c50*/  IADD3 R10, PT, PT, R0.reuse, 0x212e9e, R3 ;  /* 0x00212e9e000a7810 */ /* 0x040fe20007ffe003 */
[----:B------:R-:W-:Y:S01]  /*2c60*/  FFMA R15, R15, R6, 1.1641532182693481445e-10 ;  /* 0x2f0000000f0f7423 */ /* 0x000fe20000000006 */
[----:B------:R-:W-:Y:S01]  /*2c70*/  IADD3 R14, PT, PT, R0, 0x26b663, R9 ;  /* 0x0026b663000e7810 */ /* 0x000fe20007ffe009 */
[----:B------:R-:W-:Y:S01]  /*2c80*/  FMUL R13, R13, 11 ;  /* 0x413000000d0d7820 */ /* 0x000fe20000400000 */
[----:B------:R-:W-:Y:S01]  /*2c90*/  FADD R11, R11, -0.5 ;  /* 0xbf0000000b0b7421 */ /* 0x000fe20000000000 */
[----:B------:R-:W-:Y:S01]  /*2ca0*/  FADD R15, R15, -0.5 ;  /* 0xbf0000000f0f7421 */ /* 0x000fe20000000000 */
[----:B------:R-:W-:Y:S01]  /*2cb0*/  I2FP.F32.U32 R19, R14 ;  /* 0x0000000e00137245 */ /* 0x000fe20000201000 */
[----:B------:R-:W-:Y:S01]  /*2cc0*/  FMUL R13, R13, R13 ;  /* 0x0000000d0d0d7220 */ /* 0x000fe20000400000 */
[----:B------:R-:W-:Y:S01]  /*2cd0*/  I2FP.F32.U32 R17, R10 ;  /* 0x0000000a00117245 */ /* 0x000fe20000201000 */
[----:B------:R-:W-:Y:S01]  /*2ce0*/  FADD R15, R15, R15 ;  /* 0x0000000f0f0f7221 */ /* 0x000fe20000000000 */
[----:B------:R-:W-:Y:S01]  /*2cf0*/  FADD R11, R11, R11 ;  /* 0x0000000b0b0b7221 */ /* 0x000fe20000000000 */
[----:B------:R-:W-:Y:S01]  /*2d00*/  FFMA R13, R8, R8, R13 ;  /* 0x00000008080d7223 */ /* 0x000fe2000000000d */
[-C--:B------:R-:W-:Y:S01]  /*2d10*/  FFMA R19, R19, R6.reuse, 1.1641532182693481445e-10 ;  /* 0x2f00000013137423 */ /* 0x080fe20000000006 */
[----:B------:R-:W-:Y:S01]  /*2d20*/  FMUL R15, R15, 11 ;  /* 0x413000000f0f7820 */ /* 0x000fe20000400000 */
[----:B------:R-:W-:Y:S01]  /*2d30*/  FFMA R17, R17, R6, 1.1641532182693481445e-10 ;  /* 0x2f00000011117423 */ /* 0x000fe20000000006 */
[----:B------:R-:W-:Y:S01]  /*2d40*/  FMUL R11, R11, 11 ;  /* 0x413000000b0b7820 */ /* 0x000fe20000400000 */
[----:B------:R-:W-:Y:S01]  /*2d50*/  FADD R19, R19, -0.5 ;  /* 0xbf00000013137421 */ /* 0x000fe20000000000 */
[----:B------:R-:W-:Y:S01]  /*2d60*/  FMUL R6, R15, R15 ;  /* 0x0000000f0f067220 */ /* 0x000fe20000400000 */
[----:B------:R-:W-:Y:S01]  /*2d70*/  FSETP.GTU.AND P1, PT, R13, 121, PT ;  /* 0x42f200000d00780b */ /* 0x000fe20003f2c000 */
[----:B------:R-:W-:-:S02]  /*2d80*/  VIADD R8, R2, 0x1 ;  /* 0x0000000102087836 */ /* 0x000fc40000000000 */
[----:B------:R-:W-:Y:S01]  /*2d90*/  FADD R17, R17, -0.5 ;  /* 0xbf00000011117421 */ /* 0x000fe20000000000 */
[----:B------:R-:W-:Y:S01]  /*2da0*/  FFMA R6, R11, R11, R6 ;  /* 0x0000000b0b067223 */ /* 0x000fe20000000006 */
[----:B------:R-:W-:Y:S01]  /*2db0*/  FADD R19, R19, R19 ;  /* 0x0000001313137221 */ /* 0x000fe20000000000 */
[----:B------:R-:W-:Y:S02]  /*2dc0*/  @P0 IMAD.MOV R8, RZ, RZ, R2 ;  /* 0x000000ffff080224 */ /* 0x000fe400078e0202 */
[----:B------:R-:W-:Y:S01]  /*2dd0*/  FADD R17, R17, R17 ;  /* 0x0000001111117221 */ /* 0x000fe20000000000 */
[----:B------:R-:W-:Y:S01]  /*2de0*/  VIADD R0, R0, 0x2c3e28 ;  /* 0x002c3e2800007836 */ /* 0x000fe20000000000 */
[----:B------:R-:W-:Y:S01]  /*2df0*/  FSETP.GTU.AND P0, PT, R6, 121, PT ;  /* 0x42f200000600780b */ /* 0x000fe20003f0c000 */
[----:B------:R-:W-:Y:S01]  /*2e00*/  FMUL R19, R19, 11 ;  /* 0x4130000013137820 */ /* 0x000fe20000400000 */
[----:B------:R-:W-:Y:S01]  /*2e10*/  FMUL R17, R17, 11 ;  /* 0x4130000011117820 */ /* 0x000fe20000400000 */
[----:B------:R-:W-:-:S02]  /*2e20*/  VIADD R6, R8, 0x1 ;  /* 0x0000000108067836 */ /* 0x000fc40000000000 */
[----:B------:R-:W-:Y:S01]  /*2e30*/  FMUL R2, R19, R19 ;  /* 0x0000001313027220 */ /* 0x000fe20000400000 */
[----:B------:R-:W-:-:S03]  /*2e40*/  @P1 IMAD.MOV R6, RZ, RZ, R8 ;  /* 0x000000ffff061224 */ /* 0x000fc600078e0208 */
[----:B------:R-:W-:Y:S01]  /*2e50*/  FFMA R2, R17, R17, R2 ;  /* 0x0000001111027223 */ /* 0x000fe20000000002 */
[----:B------:R-:W-:-:S03]  /*2e60*/  VIADD R8, R6, 0x1 ;  /* 0x0000000106087836 */ /* 0x000fc60000000000 */
[----:B------:R-:W-:Y:S01]  /*2e70*/  @P0 IMAD.MOV R8, RZ, RZ, R6 ;  /* 0x000000ffff080224 */ /* 0x000fe200078e0206 */
[----:B------:R-:W-:Y:S02]  /*2e80*/  ISETP.NE.AND P0, PT, R0, -0x4dc4870b, PT ;  /* 0xb23b78f50000780c */ /* 0x000fe40003f05270 */
[----:B------:R-:W-:Y:S01]  /*2e90*/  FSETP.GTU.AND P1, PT, R2, 121, PT ;  /* 0x42f200000200780b */ /* 0x000fe20003f2c000 */
[----:B------:R-:W-:-:S12]  /*2ea0*/  VIADD R2, R8, 0x1 ;  /* 0x0000000108027836 */ /* 0x000fd80000000000 */
[----:B------:R-:W-:Y:S01]  /*2eb0*/  @P1 IMAD.MOV R2, RZ, RZ, R8 ;  /* 0x000000ffff021224 */ /* 0x000fe200078e0208 */
[----:B------:R-:W-:Y:S06]  /*2ec0*/  @P0 BRA `(.L_x_11) ;  /* 0xfffffff800200947 */ /* 0x000fec000383ffff */
[----:B------:R-:W0:Y:S01]  /*2ed0*/  SHFL.DOWN PT, R3, R2, 0x10, 0x1f ;  /* 0x0a001f0002037f89 */ /* 0x000e2200000e0000 */
[----:B------:R-:W-:Y:S01]  /*2ee0*/  SHF.R.U32.HI R12, RZ, 0x5, R12 ;  /* 0x00000005ff0c7819 */ /* 0x000fe2000001160c */
[----:B------:R-:W1:Y:S01]  /*2ef0*/  S2R R11, SR_TID.X ;  /* 0x00000000000b7919 */ /* 0x000e620000002100 */
[----:B0-----:R-:W-:-:S05]  /*2f00*/  IMAD.IADD R3, R2, 0x1, R3 ;  /* 0x0000000102037824 */ /* 0x001fca00078e0203 */
[----:B------:R-:W0:Y:S01]  /*2f10*/  SHFL.DOWN PT, R0, R3, 0x8, 0x1f ;  /* 0x09001f0003007f89 */ /* 0x000e2200000e0000 */
[----:B-1----:R-:W-:-:S13]  /*2f20*/  ISETP.GE.U32.AND P1, PT, R11, R12, PT ;  /* 0x0000000c0b00720c */ /* 0x002fda0003f26070 */
[----:B------:R-:W1:Y:S01]  /*2f30*/  @!P1 S2R R9, SR_CgaCtaId ;  /* 0x0000000000099919 */ /* 0x000e620000008800 */
[----:B0-----:R-:W-:Y:S01]  /*2f40*/  IMAD.IADD R4, R3, 0x1, R0 ;  /* 0x0000000103047824 */ /* 0x001fe200078e0200 */
[----:B------:R-:W-:-:S04]  /*2f50*/  LOP3.LUT P0, R0, R11, 0x1f, RZ, 0xc0, !PT ;  /* 0x0000001f0b007812 */ /* 0x000fc8000780c0ff */
[----:B------:R-:W0:Y:S09]  /*2f60*/  SHFL.DOWN PT, R5, R4, 0x4, 0x1f ;  /* 0x08801f0004057f89 */ /* 0x000e3200000e0000 */
[----:B------:R-:W2:Y:S01]  /*2f70*/  @!P0 S2R R7, SR_CgaCtaId ;  /* 0x0000000000078919 */ /* 0x000ea20000008800 */
[----:B------:R-:W-:Y:S01]  /*2f80*/  @!P0 MOV R2, 0x400 ;  /* 0x0000040000028802 */ /* 0x000fe20000000f00 */
[----:B0-----:R-:W-:Y:S01]  /*2f90*/  IMAD.IADD R5, R4, 0x1, R5 ;  /* 0x0000000104057824 */ /* 0x001fe200078e0205 */
[----:B------:R-:W-:-:S04]  /*2fa0*/  @!P1 MOV R4, 0x400 ;  /* 0x0000040000049802 */ /* 0x000fc80000000f00 */
[----:B------:R-:W0:Y:S01]  /*2fb0*/  SHFL.DOWN PT, R6, R5, 0x2, 0x1f ;  /* 0x08401f0005067f89 */ /* 0x000e2200000e0000 */
[----:B-1----:R-:W-:Y:S02]  /*2fc0*/  @!P1 LEA R9, R9, R4, 0x18 ;  /* 0x0000000409099211 */ /* 0x002fe400078ec0ff */
[----:B--2---:R-:W-:-:S04]  /*2fd0*/  @!P0 LEA R2, R7, R2, 0x18 ;  /* 0x0000000207028211 */ /* 0x004fc800078ec0ff */
[----:B------:R-:W-:Y:S01]  /*2fe0*/  @!P0 LEA.HI R2, R11, R2, RZ, 0x1d ;  /* 0x000000020b028211 */ /* 0x000fe200078fe8ff */
[----:B0-----:R-:W-:-:S05]  /*2ff0*/  IMAD.IADD R6, R5, 0x1, R6 ;  /* 0x0000000105067824 */ /* 0x001fca00078e0206 */
[----:B------:R-:W0:Y:S02]  /*3000*/  SHFL.DOWN PT, R3, R6, 0x1, 0x1f ;  /* 0x08201f0006037f89 */ /* 0x000e2400000e0000 */
[----:B0-----:R-:W-:Y:S02]  /*3010*/  IMAD.IADD R5, R6, 0x1, R3 ;  /* 0x0000000106057824 */ /* 0x001fe400078e0203 */
[----:B------:R-:W-:Y:S02]  /*3020*/  @!P1 IMAD R3, R0, 0x4, R9 ;  /* 0x0000000400039824 */ /* 0x000fe400078e0209 */
[----:B------:R-:W-:Y:S01]  /*3030*/  IMAD.MOV.U32 R0, RZ, RZ, RZ ;  /* 0x000000ffff007224 */ /* 0x000fe200078e00ff */
[----:B------:R0:W-:Y:S01]  /*3040*/  @!P0 STS [R2], R5 ;  /* 0x0000000502008388 */ /* 0x0001e20000000800 */
[----:B------:R-:W-:Y:S01]  /*3050*/  BAR.SYNC.DEFER_BLOCKING 0x0 ;  /* 0x0000000000007b1d */ /* 0x000fe20000010000 */
[----:B------:R-:W-:-:S05]  /*3060*/  ISETP.GT.U32.AND P0, PT, R11, 0x1f, PT ;  /* 0x0000001f0b00780c */ /* 0x000fca0003f04070 */
[----:B------:R0:W1:Y:S08]  /*3070*/  @!P1 LDS R0, [R3] ;  /* 0x0000000003009984 */ /* 0x0000700000000800 */
[----:B0-----:R-:W-:Y:S05]  /*3080*/  @P0 EXIT ;  /* 0x000000000000094d */ /* 0x001fea0003800000 */
[----:B-1----:R-:W0:Y:S01]  /*3090*/  SHFL.DOWN PT, R3, R0, 0x10, 0x1f ;  /* 0x0a001f0000037f89 */ /* 0x002e2200000e0000 */
[----:B------:R-:W-:Y:S01]  /*30a0*/  ISETP.NE.AND P0, PT, R11, RZ, PT ;  /* 0x000000ff0b00720c */ /* 0x000fe20003f05270 */
[----:B0-----:R-:W-:-:S05]  /*30b0*/  IMAD.IADD R3, R3, 0x1, R0 ;  /* 0x0000000103037824 */ /* 0x001fca00078e0200 */
[----:B------:R-:W0:Y:S02]  /*30c0*/  SHFL.DOWN PT, R2, R3, 0x8, 0x1f ;  /* 0x09001f0003027f89 */ /* 0x000e2400000e0000 */
[----:B0-----:R-:W-:-:S05]  /*30d0*/  IMAD.IADD R2, R3, 0x1, R2 ;  /* 0x0000000103027824 */ /* 0x001fca00078e0202 */
[----:B------:R-:W0:Y:S02]  /*30e0*/  SHFL.DOWN PT, R5, R2, 0x4, 0x1f ;  /* 0x08801f0002057f89 */ /* 0x000e2400000e0000 */
[----:B0-----:R-:W-:-:S05]  /*30f0*/  IMAD.IADD R5, R2, 0x1, R5 ;  /* 0x0000000102057824 */ /* 0x001fca00078e0205 */
[----:B------:R-:W0:Y:S02]  /*3100*/  SHFL.DOWN PT, R4, R5, 0x2, 0x1f ;  /* 0x08401f0005047f89 */ /* 0x000e2400000e0000 */
[----:B0-----:R-:W-:-:S05]  /*3110*/  IMAD.IADD R6, R5, 0x1, R4 ;  /* 0x0000000105067824 */ /* 0x001fca00078e0204 */
[----:B------:R0:W1:Y:S01]  /*3120*/  SHFL.DOWN PT, R7, R6, 0x1, 0x1f ;  /* 0x08201f0006077f89 */ /* 0x00006200000e0000 */
[----:B------:R-:W-:Y:S05]  /*3130*/  @P0 EXIT ;  /* 0x000000000000094d */ /* 0x000fea0003800000 */
[----:B------:R-:W2:Y:S01]  /*3140*/  LDC.64 R4, c[0x4][0x40] ;  /* 0x01001000ff047b82 */ /* 0x000ea20000000a00 */
[----:B-1----:R-:W-:-:S05]  /*3150*/  IMAD.IADD R2, R6, 0x1, R7 ;  /* 0x0000000106027824 */ /* 0x002fca00078e0207 */
[----:B------:R-:W-:-:S05]  /*3160*/  SHF.R.S32.HI R3, RZ, 0x1f, R2 ;  /* 0x0000001fff037819 */ /* 0x000fca0000011402 */
[----:B--2---:R-:W-:Y:S01]  /*3170*/  REDG.E.ADD.64.STRONG.GPU desc[UR6][R4.64], R2 ;  /* 0x000000020400798e */ /* 0x004fe2000c12e506 */
[----:B------:R-:W-:Y:S05]  /*3180*/  EXIT ;  /* 0x000000000000794d */ /* 0x000fea0003800000 */
.L_x_12:
[----:B------:R-:W-:-:S00]  /*3190*/  BRA `(.L_x_12) ;  /* 0xfffffffc00fc7947 */ /* 0x000fc0000383ffff */
[----:B------:R-:W-:-:S00]  /*31a0*/  NOP ;  /* 0x0000000000007918 */ /* 0x000fc00000000000 */
        /* <DEDUP_REMOVED lines=13> */
.L_x_13:


//--------------------- .nv.global.init           --------------------------
	.section	.nv.global.init,"aw",@progbits
	.align	4
.nv.global.init:
	.type		mrg32k3aM1SubSeq,@object
	.size		mrg32k3aM1SubSeq,(mrg32k3aM2SubSeq - mrg32k3aM1SubSeq)
mrg32k3aM1SubSeq:
        /*0000*/ 	.byte	0x0b, 0xcc, 0xee, 0x04, 0x73, 0x29, 0x8b, 0x6f, 0xf6, 0x53, 0x03, 0xf6, 0x23, 0xf6, 0xea, 0xda
        /* <DEDUP_REMOVED lines=125> */
	.type		mrg32k3aM2SubSeq,@object
	.size		mrg32k3aM2SubSeq,(mrg32k3aM1 - mrg32k3aM2SubSeq)
mrg32k3aM2SubSeq:
        /* <DEDUP_REMOVED lines=126> */
	.type		mrg32k3aM1,@object
	.size		mrg32k3aM1,(mrg32k3aM1Seq - mrg32k3aM1)
mrg32k3aM1:
        /* <DEDUP_REMOVED lines=144> */
	.type		mrg32k3aM1Seq,@object
	.size		mrg32k3aM1Seq,(mrg32k3aM2 - mrg32k3aM1Seq)
mrg32k3aM1Seq:
        /* <DEDUP_REMOVED lines=144> */
	.type		mrg32k3aM2,@object
	.size		mrg32k3aM2,(mrg32k3aM2Seq - mrg32k3aM2)
mrg32k3aM2:
        /* <DEDUP_REMOVED lines=144> */
	.type		mrg32k3aM2Seq,@object
	.size		mrg32k3aM2Seq,(precalc_xorwow_matrix - mrg32k3aM2Seq)
mrg32k3aM2Seq:
        /* <DEDUP_REMOVED lines=144> */
	.type		precalc_xorwow_matrix,@object
	.size		precalc_xorwow_matrix,(precalc_xorwow_offset_matrix - precalc_xorwow_matrix)
precalc_xorwow_matrix:
        /* <DEDUP_REMOVED lines=6400> */
	.type		precalc_xorwow_offset_matrix,@object
	.size		precalc_xorwow_offset_matrix,(.L_1 - precalc_xorwow_offset_matrix)
precalc_xorwow_offset_matrix:
        /* <DEDUP_REMOVED lines=6400> */
.L_1:


//--------------------- .nv.shared._Z13calculateAreaILi1337EEvv --------------------------
	.section	.nv.shared._Z13calculateAreaILi1337EEvv,"aw",@nobits
	.sectionflags	@""
	.align	4
.nv.shared._Z13calculateAreaILi1337EEvv:
	.zero		1152


//--------------------- .nv.shared.reserved.0     --------------------------
	.section	.nv.shared.reserved.0,"aw",@nobits
	.weak		__nv_reservedSMEM_offset_0_alias
	.size		__nv_reservedSMEM_offset_0_alias, 0, 64
	.other		__nv_reservedSMEM_offset_0_alias,@"STO_CUDA_RESERVED_SHARED STV_DEFAULT"
__nv_reservedSMEM_offset_0_alias:
	.zero		0
	.zero		64


//--------------------- .nv.global                --------------------------
	.section	.nv.global,"aw",@nobits
	.align	8
.nv.global:
	.type		innerPointsAccumulator,@object
	.size		innerPointsAccumulator,(.L_9 - innerPointsAccumulator)
	.other		innerPointsAccumulator,@"STV_DEFAULT STO_CUDA_MANAGED"
innerPointsAccumulator:
	.zero		8
.L_9:


//--------------------- .nv.constant0._Z13calculateAreaILi1337EEvv --------------------------
	.section	.nv.constant0._Z13calculateAreaILi1337EEvv,"a",@progbits
	.sectionflags	@""
	.align	4
.nv.constant0._Z13calculateAreaILi1337EEvv:
	.zero		896


//--------------------- SYMBOLS --------------------------

	.type		.nv.reservedSmem.offset0,@object
	.size		.nv.reservedSmem.offset0,0x4
	.type		.nv.reservedSmem.cap,@object
	.size		.nv.reservedSmem.cap,0x4
